	.target	sm_90a

	.elftype	@"ET_EXEC"


//--------------------- .note.nv.tkinfo           --------------------------
	.section	.note.nv.tkinfo,"",@"SHT_NOTE"
	.sectionflags	@"SHF_NOTE_NV_TKINFO"
	.tkinfo
        /*0018*/ 	.word	0x00000002
        /*0030*/ 	.string	""
        /*0030*/ 	.string	"ptxas"
        /*0030*/ 	.string	"Cuda compilation tools, release 13.0, V13.0.88"
        /*0030*/ 	.string	"Build cuda_13.0.r13.0/compiler.36424714_0"
        /*0030*/ 	.string	"-arch sm_90a -m 64 "



//--------------------- .note.nv.cuinfo           --------------------------
	.section	.note.nv.cuinfo,"",@"SHT_NOTE"
	.sectionflags	@"SHF_NOTE_NV_CUINFO"
        /*0018*/ 	.short	0x0002
        /*001a*/ 	.short	0x005a
        /*001c*/ 	.short	0x0082
	.zero		2


//--------------------- .nv.info                  --------------------------
	.section	.nv.info,"",@"SHT_CUDA_INFO"
	.align	4


	//----- nvinfo : EIATTR_REGCOUNT
	.align		4
        /*0000*/ 	.byte	0x04, 0x2f
        /*0002*/ 	.short	(.L_15 - .L_14)
	.align		4
.L_14:
        /*0004*/ 	.word	index@(_ZN7cutlass13device_kernelINS_4gemm6kernel13GemmUniversalIN4cute5tupleIJiiiiEEENS1_10collective13CollectiveMmaINS1_34MainloopSm90TmaGmmaWarpSpecializedILi22ENS5_IJNS4_1CILi1EEESB_SB_EEENS1_32KernelTmaWarpSpecializedPingpongEEENS5_IJNSA_ILi64EEENSA_ILi16EEESF_EEENS_10bfloat16_tENS5_IJSB_llEEESI_SJ_NS4_8TiledMMAINS4_8MMA_AtomIJNS4_4SM904GMMA27MMA_64x16x16_F32BF16BF16_SSILNSN_5MajorE1ELSP_1ELNSN_7ScaleInE1ELSQ_1EEEEEENS4_6LayoutISC_NS5_IJNSA_ILi0EEESU_SU_EEEEENS5_IJNS4_10UnderscoreESX_SX_EEEEENS4_13SM90_TMA_LOADENS4_14ComposedLayoutINS4_7SwizzleILi3ELi4ELi3EEENS4_18smem_ptr_flag_bitsILi16EEENST_INS5_IJSF_NSA_ILi8EEEEEENS5_IJSB_SF_EEEEEEEvNS4_8identityES10_NS11_INS12_ILi1ELi4ELi3EEES15_NST_INS5_IJSG_S16_EEENS5_IJSB_SG_EEEEEEEvS1B_EENS_8epilogue10collective6detail29Sm90TmaWarpSpecializedAdapterINS1J_15DefaultEpilogueIfNS5_IJlSB_lEEES1N_NS1I_6thread17LinearCombinationIfLi1EffLNS1O_9ScaleType4KindE0ELNS_15FloatRoundStyleE2EfEENS1_15EpilogueDefaultEEEEEvvEEEEvNT_6ParamsE)
        /*0008*/ 	.word	0x000000a8


	//----- nvinfo : EIATTR_FRAME_SIZE
	.align		4
.L_15:
        /*000c*/ 	.byte	0x04, 0x11
        /*000e*/ 	.short	(.L_17 - .L_16)
	.align		4
.L_16:
        /*0010*/ 	.word	index@(_ZN7cutlass13device_kernelINS_4gemm6kernel13GemmUniversalIN4cute5tupleIJiiiiEEENS1_10collective13CollectiveMmaINS1_34MainloopSm90TmaGmmaWarpSpecializedILi22ENS5_IJNS4_1CILi1EEESB_SB_EEENS1_32KernelTmaWarpSpecializedPingpongEEENS5_IJNSA_ILi64EEENSA_ILi16EEESF_EEENS_10bfloat16_tENS5_IJSB_llEEESI_SJ_NS4_8TiledMMAINS4_8MMA_AtomIJNS4_4SM904GMMA27MMA_64x16x16_F32BF16BF16_SSILNSN_5MajorE1ELSP_1ELNSN_7ScaleInE1ELSQ_1EEEEEENS4_6LayoutISC_NS5_IJNSA_ILi0EEESU_SU_EEEEENS5_IJNS4_10UnderscoreESX_SX_EEEEENS4_13SM90_TMA_LOADENS4_14ComposedLayoutINS4_7SwizzleILi3ELi4ELi3EEENS4_18smem_ptr_flag_bitsILi16EEENST_INS5_IJSF_NSA_ILi8EEEEEENS5_IJSB_SF_EEEEEEEvNS4_8identityES10_NS11_INS12_ILi1ELi4ELi3EEES15_NST_INS5_IJSG_S16_EEENS5_IJSB_SG_EEEEEEEvS1B_EENS_8epilogue10collective6detail29Sm90TmaWarpSpecializedAdapterINS1J_15DefaultEpilogueIfNS5_IJlSB_lEEES1N_NS1I_6thread17LinearCombinationIfLi1EffLNS1O_9ScaleType4KindE0ELNS_15FloatRoundStyleE2EfEENS1_15EpilogueDefaultEEEEEvvEEEEvNT_6ParamsE)
        /*0014*/ 	.word	0x00000000


	//----- nvinfo : EIATTR_MIN_STACK_SIZE
	.align		4
.L_17:
        /*0018*/ 	.byte	0x04, 0x12
        /*001a*/ 	.short	(.L_19 - .L_18)
	.align		4
.L_18:
        /*001c*/ 	.word	index@(_ZN7cutlass13device_kernelINS_4gemm6kernel13GemmUniversalIN4cute5tupleIJiiiiEEENS1_10collective13CollectiveMmaINS1_34MainloopSm90TmaGmmaWarpSpecializedILi22ENS5_IJNS4_1CILi1EEESB_SB_EEENS1_32KernelTmaWarpSpecializedPingpongEEENS5_IJNSA_ILi64EEENSA_ILi16EEESF_EEENS_10bfloat16_tENS5_IJSB_llEEESI_SJ_NS4_8TiledMMAINS4_8MMA_AtomIJNS4_4SM904GMMA27MMA_64x16x16_F32BF16BF16_SSILNSN_5MajorE1ELSP_1ELNSN_7ScaleInE1ELSQ_1EEEEEENS4_6LayoutISC_NS5_IJNSA_ILi0EEESU_SU_EEEEENS5_IJNS4_10UnderscoreESX_SX_EEEEENS4_13SM90_TMA_LOADENS4_14ComposedLayoutINS4_7SwizzleILi3ELi4ELi3EEENS4_18smem_ptr_flag_bitsILi16EEENST_INS5_IJSF_NSA_ILi8EEEEEENS5_IJSB_SF_EEEEEEEvNS4_8identityES10_NS11_INS12_ILi1ELi4ELi3EEES15_NST_INS5_IJSG_S16_EEENS5_IJSB_SG_EEEEEEEvS1B_EENS_8epilogue10collective6detail29Sm90TmaWarpSpecializedAdapterINS1J_15DefaultEpilogueIfNS5_IJlSB_lEEES1N_NS1I_6thread17LinearCombinationIfLi1EffLNS1O_9ScaleType4KindE0ELNS_15FloatRoundStyleE2EfEENS1_15EpilogueDefaultEEEEEvvEEEEvNT_6ParamsE)
        /*0020*/ 	.word	0x00000000
.L_19:


//--------------------- .nv.compat                --------------------------
	.section	.nv.compat,"",@"SHT_CUDA_COMPAT_INFO"
	.align	4
        /*0000*/ 	.byte	0x02, 0x09, 0x01, 0x00, 0x02, 0x02, 0x04, 0x00, 0x02, 0x05, 0x05, 0x00, 0x03, 0x07, 0x01, 0x01
        /*0010*/ 	.byte	0x02, 0x03, 0x01, 0x00, 0x02, 0x06, 0x01, 0x00, 0x04, 0x0b, 0x08, 0x00, 0x00, 0x00, 0x00, 0x00
        /*0020*/ 	.byte	0x00, 0x00, 0x00, 0x00


//--------------------- .nv.info._ZN7cutlass13device_kernelINS_4gemm6kernel13GemmUniversalIN4cute5tupleIJiiiiEEENS1_10collective13CollectiveMmaINS1_34MainloopSm90TmaGmmaWarpSpecializedILi22ENS5_IJNS4_1CILi1EEESB_SB_EEENS1_32KernelTmaWarpSpecializedPingpongEEENS5_IJNSA_ILi64EEENSA_ILi16EEESF_EEENS_10bfloat16_tENS5_IJSB_llEEESI_SJ_NS4_8TiledMMAINS4_8MMA_AtomIJNS4_4SM904GMMA27MMA_64x16x16_F32BF16BF16_SSILNSN_5MajorE1ELSP_1ELNSN_7ScaleInE1ELSQ_1EEEEEENS4_6LayoutISC_NS5_IJNSA_ILi0EEESU_SU_EEEEENS5_IJNS4_10UnderscoreESX_SX_EEEEENS4_13SM90_TMA_LOADENS4_14ComposedLayoutINS4_7SwizzleILi3ELi4ELi3EEENS4_18smem_ptr_flag_bitsILi16EEENST_INS5_IJSF_NSA_ILi8EEEEEENS5_IJSB_SF_EEEEEEEvNS4_8identityES10_NS11_INS12_ILi1ELi4ELi3EEES15_NST_INS5_IJSG_S16_EEENS5_IJSB_SG_EEEEEEEvS1B_EENS_8epilogue10collective6detail29Sm90TmaWarpSpecializedAdapterINS1J_15DefaultEpilogueIfNS5_IJlSB_lEEES1N_NS1I_6thread17LinearCombinationIfLi1EffLNS1O_9ScaleType4KindE0ELNS_15FloatRoundStyleE2EfEENS1_15EpilogueDefaultEEEEEvvEEEEvNT_6ParamsE --------------------------
	.section	.nv.info._ZN7cutlass13device_kernelINS_4gemm6kernel13GemmUniversalIN4cute5tupleIJiiiiEEENS1_10collective13CollectiveMmaINS1_34MainloopSm90TmaGmmaWarpSpecializedILi22ENS5_IJNS4_1CILi1EEESB_SB_EEENS1_32KernelTmaWarpSpecializedPingpongEEENS5_IJNSA_ILi64EEENSA_ILi16EEESF_EEENS_10bfloat16_tENS5_IJSB_llEEESI_SJ_NS4_8TiledMMAINS4_8MMA_AtomIJNS4_4SM904GMMA27MMA_64x16x16_F32BF16BF16_SSILNSN_5MajorE1ELSP_1ELNSN_7ScaleInE1ELSQ_1EEEEEENS4_6LayoutISC_NS5_IJNSA_ILi0EEESU_SU_EEEEENS5_IJNS4_10UnderscoreESX_SX_EEEEENS4_13SM90_TMA_LOADENS4_14ComposedLayoutINS4_7SwizzleILi3ELi4ELi3EEENS4_18smem_ptr_flag_bitsILi16EEENST_INS5_IJSF_NSA_ILi8EEEEEENS5_IJSB_SF_EEEEEEEvNS4_8identityES10_NS11_INS12_ILi1ELi4ELi3EEES15_NST_INS5_IJSG_S16_EEENS5_IJSB_SG_EEEEEEEvS1B_EENS_8epilogue10collective6detail29Sm90TmaWarpSpecializedAdapterINS1J_15DefaultEpilogueIfNS5_IJlSB_lEEES1N_NS1I_6thread17LinearCombinationIfLi1EffLNS1O_9ScaleType4KindE0ELNS_15FloatRoundStyleE2EfEENS1_15EpilogueDefaultEEEEEvvEEEEvNT_6ParamsE,"",@"SHT_CUDA_INFO"
	.sectionflags	@""
	.align	4


	//----- nvinfo : EIATTR_CUDA_API_VERSION
	.align		4
        /*0000*/ 	.byte	0x04, 0x37
        /*0002*/ 	.short	(.L_21 - .L_20)
.L_20:
        /*0004*/ 	.word	0x00000082


	//----- nvinfo : EIATTR_KPARAM_INFO
	.align		4
.L_21:
        /*0008*/ 	.byte	0x04, 0x17
        /*000a*/ 	.short	(.L_23 - .L_22)
.L_22:
        /*000c*/ 	.word	0x00000000
        /*0010*/ 	.short	0x0000
        /*0012*/ 	.short	0x0070
        /*0014*/ 	.byte	0x00, 0xf0, 0x01, 0x10


	//----- nvinfo : EIATTR_SPARSE_MMA_MASK
	.align		4
.L_23:
        /*0018*/ 	.byte	0x03, 0x50
        /*001a*/ 	.short	0x0000


	//----- nvinfo : EIATTR_MAXREG_COUNT
	.align		4
        /*001c*/ 	.byte	0x03, 0x1b
        /*001e*/ 	.short	0x00a8


	//----- nvinfo : EIATTR_NUM_BARRIERS
	.align		4
        /*0020*/ 	.byte	0x02, 0x4c
        /*0022*/ 	.byte	0x01
	.zero		1


	//----- nvinfo : EIATTR_EXTERNS
	.align		4
        /*0024*/ 	.byte	0x04, 0x0f
        /*0026*/ 	.short	(.L_25 - .L_24)


	//   ....[0]....
	.align		4
.L_24:
        /*0028*/ 	.word	index@(__assertfail)


	//----- nvinfo : EIATTR_MERCURY_ISA_VERSION
	.align		4
.L_25:
        /*002c*/ 	.byte	0x03, 0x5f
        /*002e*/ 	.short	0x0101


	//----- nvinfo : EIATTR_INT_WARP_WIDE_INSTR_OFFSETS
	.align		4
        /*0030*/ 	.byte	0x04, 0x31
        /*0032*/ 	.short	(.L_27 - .L_26)


	//   ....[0]....
.L_26:
        /*0034*/ 	.word	0x00000650


	//   ....[1]....
        /*0038*/ 	.word	0x00000670


	//   ....[2]....
        /*003c*/ 	.word	0x000006f0


	//   ....[3]....
        /*0040*/ 	.word	0x00000700


	//   ....[4]....
        /*0044*/ 	.word	0x00000710


	//   ....[5]....
        /*0048*/ 	.word	0x00000730


	//   ....[6]....
        /*004c*/ 	.word	0x000007c0


	//   ....[7]....
        /*0050*/ 	.word	0x000007e0


	//----- nvinfo : EIATTR_COOP_GROUP_MASK_REGIDS
	.align		4
.L_27:
        /*0054*/ 	.byte	0x04, 0x29
        /*0056*/ 	.short	(.L_29 - .L_28)


	//   ....[0]....
.L_28:
        /*0058*/ 	.word	0xffffffff


	//   ....[1]....
        /*005c*/ 	.word	0xffffffff


	//   ....[2]....
        /*0060*/ 	.word	0xffffffff


	//   ....[3]....
        /*0064*/ 	.word	0xffffffff


	//   ....[4]....
        /*0068*/ 	.word	0xffffffff


	//   ....[5]....
        /*006c*/ 	.word	0xffffffff


	//----- nvinfo : EIATTR_COOP_GROUP_INSTR_OFFSETS
	.align		4
.L_29:
        /*0070*/ 	.byte	0x04, 0x28
        /*0072*/ 	.short	(.L_31 - .L_30)


	//   ....[0]....
.L_30:
        /*0074*/ 	.word	0x00000060


	//   ....[1]....
        /*0078*/ 	.word	0x00000070


	//   ....[2]....
        /*007c*/ 	.word	0x00000130


	//   ....[3]....
        /*0080*/ 	.word	0x00000530


	//   ....[4]....
        /*0084*/ 	.word	0x00000570


	//   ....[5]....
        /*0088*/ 	.word	0x000005b0


	//----- nvinfo : EIATTR_REG_RECONFIG
	.align		4
.L_31:
        /*008c*/ 	.byte	0x01, 0x54
	.zero		2


	//----- nvinfo : EIATTR_SYSCALL_OFFSETS
	.align		4
        /*0090*/ 	.byte	0x04, 0x46
        /*0092*/ 	.short	(.L_33 - .L_32)


	//   ....[0]....
.L_32:
        /*0094*/ 	.word	0x00001870


	//----- nvinfo : EIATTR_MBARRIER_INSTR_OFFSETS
	.align		4
.L_33:
        /*0098*/ 	.byte	0x04, 0x39
        /*009a*/ 	.short	(.L_35 - .L_34)


	//   ....[0]....
.L_34:
        /*009c*/ 	.word	0x00000250
        /*00a0*/ 	.word	0x000000ff
        /*00a4*/ 	.word	0x00000000
        /*00a8*/ 	.short	0x0100
        /*00aa*/ 	.byte	0x08
	.zero		1


	//   ....[1]....
        /*00ac*/ 	.word	0x00000260
        /*00b0*/ 	.word	0x000000ff
        /*00b4*/ 	.word	0x000000b0
        /*00b8*/ 	.short	0x0100
        /*00ba*/ 	.byte	0x08
	.zero		1


	//   ....[2]....
        /*00bc*/ 	.word	0x00000270
        /*00c0*/ 	.word	0x000000ff
        /*00c4*/ 	.word	0x00000008
        /*00c8*/ 	.short	0x0100
        /*00ca*/ 	.byte	0x08
	.zero		1


	//   ....[3]....
        /*00cc*/ 	.word	0x00000280
        /*00d0*/ 	.word	0x000000ff
        /*00d4*/ 	.word	0x000000b8
        /*00d8*/ 	.short	0x0100
        /*00da*/ 	.byte	0x08
	.zero		1


	//   ....[4]....
        /*00dc*/ 	.word	0x00000290
        /*00e0*/ 	.word	0x000000ff
        /*00e4*/ 	.word	0x00000010
        /*00e8*/ 	.short	0x0100
        /*00ea*/ 	.byte	0x08
	.zero		1


	//   ....[5]....
        /*00ec*/ 	.word	0x000002a0
        /*00f0*/ 	.word	0x000000ff
        /*00f4*/ 	.word	0x000000c0
        /*00f8*/ 	.short	0x0100
        /*00fa*/ 	.byte	0x08
	.zero		1


	//   ....[6]....
        /*00fc*/ 	.word	0x000002b0
        /*0100*/ 	.word	0x000000ff
        /*0104*/ 	.word	0x00000018
        /*0108*/ 	.short	0x0100
        /*010a*/ 	.byte	0x08
	.zero		1


	//   ....[7]....
        /*010c*/ 	.word	0x000002c0
        /*0110*/ 	.word	0x000000ff
        /*0114*/ 	.word	0x000000c8
        /*0118*/ 	.short	0x0100
        /*011a*/ 	.byte	0x08
	.zero		1


	//   ....[8]....
        /*011c*/ 	.word	0x000002d0
        /*0120*/ 	.word	0x000000ff
        /*0124*/ 	.word	0x00000020
        /*0128*/ 	.short	0x0100
        /*012a*/ 	.byte	0x08
	.zero		1


	//   ....[9]....
        /*012c*/ 	.word	0x000002e0
        /*0130*/ 	.word	0x000000ff
        /*0134*/ 	.word	0x000000d0
        /*0138*/ 	.short	0x0100
        /*013a*/ 	.byte	0x08
	.zero		1


	//   ....[10]....
        /*013c*/ 	.word	0x000002f0
        /*0140*/ 	.word	0x000000ff
        /*0144*/ 	.word	0x00000028
        /*0148*/ 	.short	0x0100
        /*014a*/ 	.byte	0x08
	.zero		1


	//   ....[11]....
        /*014c*/ 	.word	0x00000300
        /*0150*/ 	.word	0x000000ff
        /*0154*/ 	.word	0x000000d8
        /*0158*/ 	.short	0x0100
        /*015a*/ 	.byte	0x08
	.zero		1


	//   ....[12]....
        /*015c*/ 	.word	0x00000310
        /*0160*/ 	.word	0x000000ff
        /*0164*/ 	.word	0x00000030
        /*0168*/ 	.short	0x0100
        /*016a*/ 	.byte	0x08
	.zero		1


	//   ....[13]....
        /*016c*/ 	.word	0x00000320
        /*0170*/ 	.word	0x000000ff
        /*0174*/ 	.word	0x000000e0
        /*0178*/ 	.short	0x0100
        /*017a*/ 	.byte	0x08
	.zero		1


	//   ....[14]....
        /*017c*/ 	.word	0x00000330
        /*0180*/ 	.word	0x000000ff
        /*0184*/ 	.word	0x00000038
        /*0188*/ 	.short	0x0100
        /*018a*/ 	.byte	0x08
	.zero		1


	//   ....[15]....
        /*018c*/ 	.word	0x00000340
        /*0190*/ 	.word	0x000000ff
        /*0194*/ 	.word	0x000000e8
        /*0198*/ 	.short	0x0100
        /*019a*/ 	.byte	0x08
	.zero		1


	//   ....[16]....
        /*019c*/ 	.word	0x00000350
        /*01a0*/ 	.word	0x000000ff
        /*01a4*/ 	.word	0x00000040
        /*01a8*/ 	.short	0x0100
        /*01aa*/ 	.byte	0x08
	.zero		1


	//   ....[17]....
        /*01ac*/ 	.word	0x00000360
        /*01b0*/ 	.word	0x000000ff
        /*01b4*/ 	.word	0x000000f0
        /*01b8*/ 	.short	0x0100
        /*01ba*/ 	.byte	0x08
	.zero		1


	//   ....[18]....
        /*01bc*/ 	.word	0x00000370
        /*01c0*/ 	.word	0x000000ff
        /*01c4*/ 	.word	0x00000048
        /*01c8*/ 	.short	0x0100
        /*01ca*/ 	.byte	0x08
	.zero		1


	//   ....[19]....
        /*01cc*/ 	.word	0x00000380
        /*01d0*/ 	.word	0x000000ff
        /*01d4*/ 	.word	0x000000f8
        /*01d8*/ 	.short	0x0100
        /*01da*/ 	.byte	0x08
	.zero		1


	//   ....[20]....
        /*01dc*/ 	.word	0x00000390
        /*01e0*/ 	.word	0x000000ff
        /*01e4*/ 	.word	0x00000050
        /*01e8*/ 	.short	0x0100
        /*01ea*/ 	.byte	0x08
	.zero		1


	//   ....[21]....
        /*01ec*/ 	.word	0x000003a0
        /*01f0*/ 	.word	0x000000ff
        /*01f4*/ 	.word	0x00000100
        /*01f8*/ 	.short	0x0100
        /*01fa*/ 	.byte	0x08
	.zero		1


	//   ....[22]....
        /*01fc*/ 	.word	0x000003b0
        /*0200*/ 	.word	0x000000ff
        /*0204*/ 	.word	0x00000058
        /*0208*/ 	.short	0x0100
        /*020a*/ 	.byte	0x08
	.zero		1


	//   ....[23]....
        /*020c*/ 	.word	0x000003c0
        /*0210*/ 	.word	0x000000ff
        /*0214*/ 	.word	0x00000108
        /*0218*/ 	.short	0x0100
        /*021a*/ 	.byte	0x08
	.zero		1


	//   ....[24]....
        /*021c*/ 	.word	0x000003d0
        /*0220*/ 	.word	0x000000ff
        /*0224*/ 	.word	0x00000060
        /*0228*/ 	.short	0x0100
        /*022a*/ 	.byte	0x08
	.zero		1


	//   ....[25]....
        /*022c*/ 	.word	0x000003e0
        /*0230*/ 	.word	0x000000ff
        /*0234*/ 	.word	0x00000110
        /*0238*/ 	.short	0x0100
        /*023a*/ 	.byte	0x08
	.zero		1


	//   ....[26]....
        /*023c*/ 	.word	0x000003f0
        /*0240*/ 	.word	0x000000ff
        /*0244*/ 	.word	0x00000068
        /*0248*/ 	.short	0x0100
        /*024a*/ 	.byte	0x08
	.zero		1


	//   ....[27]....
        /*024c*/ 	.word	0x00000400
        /*0250*/ 	.word	0x000000ff
        /*0254*/ 	.word	0x00000118
        /*0258*/ 	.short	0x0100
        /*025a*/ 	.byte	0x08
	.zero		1


	//   ....[28]....
        /*025c*/ 	.word	0x00000410
        /*0260*/ 	.word	0x000000ff
        /*0264*/ 	.word	0x00000070
        /*0268*/ 	.short	0x0100
        /*026a*/ 	.byte	0x08
	.zero		1


	//   ....[29]....
        /*026c*/ 	.word	0x00000420
        /*0270*/ 	.word	0x000000ff
        /*0274*/ 	.word	0x00000120
        /*0278*/ 	.short	0x0100
        /*027a*/ 	.byte	0x08
	.zero		1


	//   ....[30]....
        /*027c*/ 	.word	0x00000430
        /*0280*/ 	.word	0x000000ff
        /*0284*/ 	.word	0x00000078
        /*0288*/ 	.short	0x0100
        /*028a*/ 	.byte	0x08
	.zero		1


	//   ....[31]....
        /*028c*/ 	.word	0x00000440
        /*0290*/ 	.word	0x000000ff
        /*0294*/ 	.word	0x00000128
        /*0298*/ 	.short	0x0100
        /*029a*/ 	.byte	0x08
	.zero		1


	//   ....[32]....
        /*029c*/ 	.word	0x00000450
        /*02a0*/ 	.word	0x000000ff
        /*02a4*/ 	.word	0x00000080
        /*02a8*/ 	.short	0x0100
        /*02aa*/ 	.byte	0x08
	.zero		1


	//   ....[33]....
        /*02ac*/ 	.word	0x00000460
        /*02b0*/ 	.word	0x000000ff
        /*02b4*/ 	.word	0x00000130
        /*02b8*/ 	.short	0x0100
        /*02ba*/ 	.byte	0x08
	.zero		1


	//   ....[34]....
        /*02bc*/ 	.word	0x00000470
        /*02c0*/ 	.word	0x000000ff
        /*02c4*/ 	.word	0x00000088
        /*02c8*/ 	.short	0x0100
        /*02ca*/ 	.byte	0x08
	.zero		1


	//   ....[35]....
        /*02cc*/ 	.word	0x00000480
        /*02d0*/ 	.word	0x000000ff
        /*02d4*/ 	.word	0x00000138
        /*02d8*/ 	.short	0x0100
        /*02da*/ 	.byte	0x08
	.zero		1


	//   ....[36]....
        /*02dc*/ 	.word	0x00000490
        /*02e0*/ 	.word	0x000000ff
        /*02e4*/ 	.word	0x00000090
        /*02e8*/ 	.short	0x0100
        /*02ea*/ 	.byte	0x08
	.zero		1


	//   ....[37]....
        /*02ec*/ 	.word	0x000004a0
        /*02f0*/ 	.word	0x000000ff
        /*02f4*/ 	.word	0x00000140
        /*02f8*/ 	.short	0x0100
        /*02fa*/ 	.byte	0x08
	.zero		1


	//   ....[38]....
        /*02fc*/ 	.word	0x000004b0
        /*0300*/ 	.word	0x000000ff
        /*0304*/ 	.word	0x00000098
        /*0308*/ 	.short	0x0100
        /*030a*/ 	.byte	0x08
	.zero		1


	//   ....[39]....
        /*030c*/ 	.word	0x000004c0
        /*0310*/ 	.word	0x000000ff
        /*0314*/ 	.word	0x00000148
        /*0318*/ 	.short	0x0100
        /*031a*/ 	.byte	0x08
	.zero		1


	//   ....[40]....
        /*031c*/ 	.word	0x000004d0
        /*0320*/ 	.word	0x000000ff
        /*0324*/ 	.word	0x000000a0
        /*0328*/ 	.short	0x0100
        /*032a*/ 	.byte	0x08
	.zero		1


	//   ....[41]....
        /*032c*/ 	.word	0x000004e0
        /*0330*/ 	.word	0x000000ff
        /*0334*/ 	.word	0x00000150
        /*0338*/ 	.short	0x0100
        /*033a*/ 	.byte	0x08
	.zero		1


	//   ....[42]....
        /*033c*/ 	.word	0x000004f0
        /*0340*/ 	.word	0x000000ff
        /*0344*/ 	.word	0x000000a8
        /*0348*/ 	.short	0x0100
        /*034a*/ 	.byte	0x08
	.zero		1


	//   ....[43]....
        /*034c*/ 	.word	0x00000500
        /*0350*/ 	.word	0x000000ff
        /*0354*/ 	.word	0x00000158
        /*0358*/ 	.short	0x0100
        /*035a*/ 	.byte	0x08
	.zero		1


	//   ....[44]....
        /*035c*/ 	.word	0x00000820
        /*0360*/ 	.word	0x000000ff
        /*0364*/ 	.word	0x00000190
        /*0368*/ 	.short	0x0100
        /*036a*/ 	.byte	0x08
	.zero		1


	//   ....[45]....
        /*036c*/ 	.word	0x00000890
        /*0370*/ 	.word	0x000000ff
        /*0374*/ 	.word	0x00000198
        /*0378*/ 	.short	0x0100
        /*037a*/ 	.byte	0x08
	.zero		1


	//   ....[46]....
        /*037c*/ 	.word	0x000008b0
        /*0380*/ 	.word	0x000000ff
        /*0384*/ 	.word	0x00000170
        /*0388*/ 	.short	0x0100
        /*038a*/ 	.byte	0x09
	.zero		1


	//   ....[47]....
        /*038c*/ 	.word	0x000008c0
        /*0390*/ 	.word	0x000000ff
        /*0394*/ 	.word	0x00000178
        /*0398*/ 	.short	0x0100
        /*039a*/ 	.byte	0x09
	.zero		1


	//   ....[48]....
        /*039c*/ 	.word	0x000008d0
        /*03a0*/ 	.word	0x000000ff
        /*03a4*/ 	.word	0x00000180
        /*03a8*/ 	.short	0x0100
        /*03aa*/ 	.byte	0x09
	.zero		1


	//   ....[49]....
        /*03ac*/ 	.word	0x000008e0
        /*03b0*/ 	.word	0x000000ff
        /*03b4*/ 	.word	0x00000188
        /*03b8*/ 	.short	0x0100
        /*03ba*/ 	.byte	0x09
	.zero		1


	//   ....[50]....
        /*03bc*/ 	.word	0x00001750
        /*03c0*/ 	.word	0x000000ff
        /*03c4*/ 	.word	0xfffffff8
        /*03c8*/ 	.short	0x010a
        /*03ca*/ 	.byte	0x2d
	.zero		1


	//   ....[51]....
        /*03cc*/ 	.word	0x000018f0
        /*03d0*/ 	.word	0x00000003
        /*03d4*/ 	.word	0x00000000
        /*03d8*/ 	.short	0x010a
        /*03da*/ 	.byte	0x3f
	.zero		1


	//   ....[52]....
        /*03dc*/ 	.word	0x00001930
        /*03e0*/ 	.word	0x00000003
        /*03e4*/ 	.word	0x00000000
        /*03e8*/ 	.short	0x010a
        /*03ea*/ 	.byte	0x3f
	.zero		1


	//   ....[53]....
        /*03ec*/ 	.word	0x00001c30
        /*03f0*/ 	.word	0x000000ff
        /*03f4*/ 	.word	0x00000000
        /*03f8*/ 	.short	0x010a
        /*03fa*/ 	.byte	0x04
	.zero		1


	//   ....[54]....
        /*03fc*/ 	.word	0x00001c70
        /*0400*/ 	.word	0x000000ff
        /*0404*/ 	.word	0x00000000
        /*0408*/ 	.short	0x010a
        /*040a*/ 	.byte	0x04
	.zero		1


	//   ....[55]....
        /*040c*/ 	.word	0x00001ed0
        /*0410*/ 	.word	0x000000ff
        /*0414*/ 	.word	0x00000000
        /*0418*/ 	.short	0x0101
        /*041a*/ 	.byte	0x04
	.zero		1


	//   ....[56]....
        /*041c*/ 	.word	0x00001fd0
        /*0420*/ 	.word	0x00000003
        /*0424*/ 	.word	0x00000000
        /*0428*/ 	.short	0x0101
        /*042a*/ 	.byte	0x2b
	.zero		1


	//   ....[57]....
        /*042c*/ 	.word	0x000020a0
        /*0430*/ 	.word	0x000000ff
        /*0434*/ 	.word	0x00000000
        /*0438*/ 	.short	0x0101
        /*043a*/ 	.byte	0x06
	.zero		1


	//   ....[58]....
        /*043c*/ 	.word	0x00002150
        /*0440*/ 	.word	0x000000ff
        /*0444*/ 	.word	0x00000008
        /*0448*/ 	.short	0x010a
        /*044a*/ 	.byte	0x2d
	.zero		1


	//   ....[59]....
        /*044c*/ 	.word	0x00002cb0
        /*0450*/ 	.word	0x00000000
        /*0454*/ 	.word	0x00000000
        /*0458*/ 	.short	0x0101
        /*045a*/ 	.byte	0x2b
	.zero		1


	//   ....[60]....
        /*045c*/ 	.word	0x00003650
        /*0460*/ 	.word	0x0000000d
        /*0464*/ 	.word	0x000000b0
        /*0468*/ 	.short	0x010a
        /*046a*/ 	.byte	0x3f
	.zero		1


	//   ....[61]....
        /*046c*/ 	.word	0x000039f0
        /*0470*/ 	.word	0x00000006
        /*0474*/ 	.word	0x00000198
        /*0478*/ 	.short	0x0101
        /*047a*/ 	.byte	0x3f
	.zero		1


	//   ....[62]....
        /*047c*/ 	.word	0x00004140
        /*0480*/ 	.word	0x00000007
        /*0484*/ 	.word	0x00000000
        /*0488*/ 	.short	0x010a
        /*048a*/ 	.byte	0x3f
	.zero		1


	//   ....[63]....
        /*048c*/ 	.word	0x000041c0
        /*0490*/ 	.word	0x00000009
        /*0494*/ 	.word	0x00000000
        /*0498*/ 	.short	0x010a
        /*049a*/ 	.byte	0x3f
	.zero		1


	//   ....[64]....
        /*049c*/ 	.word	0x00004250
        /*04a0*/ 	.word	0x00000006
        /*04a4*/ 	.word	0x00000000
        /*04a8*/ 	.short	0x010a
        /*04aa*/ 	.byte	0x3f
	.zero		1


	//   ....[65]....
        /*04ac*/ 	.word	0x000042e0
        /*04b0*/ 	.word	0x00000009
        /*04b4*/ 	.word	0x00000000
        /*04b8*/ 	.short	0x010a
        /*04ba*/ 	.byte	0x3f
	.zero		1


	//   ....[66]....
        /*04bc*/ 	.word	0x00004370
        /*04c0*/ 	.word	0x00000006
        /*04c4*/ 	.word	0x00000000
        /*04c8*/ 	.short	0x010a
        /*04ca*/ 	.byte	0x3f
	.zero		1


	//   ....[67]....
        /*04cc*/ 	.word	0x00004400
        /*04d0*/ 	.word	0x00000009
        /*04d4*/ 	.word	0x00000000
        /*04d8*/ 	.short	0x010a
        /*04da*/ 	.byte	0x3f
	.zero		1


	//   ....[68]....
        /*04dc*/ 	.word	0x00004490
        /*04e0*/ 	.word	0x00000006
        /*04e4*/ 	.word	0x00000000
        /*04e8*/ 	.short	0x010a
        /*04ea*/ 	.byte	0x3f
	.zero		1


	//   ....[69]....
        /*04ec*/ 	.word	0x00004520
        /*04f0*/ 	.word	0x00000009
        /*04f4*/ 	.word	0x00000000
        /*04f8*/ 	.short	0x010a
        /*04fa*/ 	.byte	0x3f
	.zero		1


	//   ....[70]....
        /*04fc*/ 	.word	0x000045b0
        /*0500*/ 	.word	0x00000006
        /*0504*/ 	.word	0x00000000
        /*0508*/ 	.short	0x010a
        /*050a*/ 	.byte	0x3f
	.zero		1


	//   ....[71]....
        /*050c*/ 	.word	0x00004640
        /*0510*/ 	.word	0x00000009
        /*0514*/ 	.word	0x00000000
        /*0518*/ 	.short	0x010a
        /*051a*/ 	.byte	0x3f
	.zero		1


	//   ....[72]....
        /*051c*/ 	.word	0x000046d0
        /*0520*/ 	.word	0x00000006
        /*0524*/ 	.word	0x00000000
        /*0528*/ 	.short	0x010a
        /*052a*/ 	.byte	0x3f
	.zero		1


	//   ....[73]....
        /*052c*/ 	.word	0x00004760
        /*0530*/ 	.word	0x00000009
        /*0534*/ 	.word	0x00000000
        /*0538*/ 	.short	0x010a
        /*053a*/ 	.byte	0x3f
	.zero		1


	//   ....[74]....
        /*053c*/ 	.word	0x000047f0
        /*0540*/ 	.word	0x00000006
        /*0544*/ 	.word	0x00000000
        /*0548*/ 	.short	0x010a
        /*054a*/ 	.byte	0x3f
	.zero		1


	//   ....[75]....
        /*054c*/ 	.word	0x00004880
        /*0550*/ 	.word	0x00000009
        /*0554*/ 	.word	0x00000000
        /*0558*/ 	.short	0x010a
        /*055a*/ 	.byte	0x3f
	.zero		1


	//   ....[76]....
        /*055c*/ 	.word	0x00004910
        /*0560*/ 	.word	0x00000006
        /*0564*/ 	.word	0x00000000
        /*0568*/ 	.short	0x010a
        /*056a*/ 	.byte	0x3f
	.zero		1


	//   ....[77]....
        /*056c*/ 	.word	0x000049a0
        /*0570*/ 	.word	0x00000009
        /*0574*/ 	.word	0x00000000
        /*0578*/ 	.short	0x010a
        /*057a*/ 	.byte	0x3f
	.zero		1


	//   ....[78]....
        /*057c*/ 	.word	0x00004a30
        /*0580*/ 	.word	0x00000006
        /*0584*/ 	.word	0x00000000
        /*0588*/ 	.short	0x010a
        /*058a*/ 	.byte	0x3f
	.zero		1


	//   ....[79]....
        /*058c*/ 	.word	0x00004ac0
        /*0590*/ 	.word	0x00000009
        /*0594*/ 	.word	0x00000000
        /*0598*/ 	.short	0x010a
        /*059a*/ 	.byte	0x3f
	.zero		1


	//   ....[80]....
        /*059c*/ 	.word	0x00004b50
        /*05a0*/ 	.word	0x00000006
        /*05a4*/ 	.word	0x00000000
        /*05a8*/ 	.short	0x010a
        /*05aa*/ 	.byte	0x3f
	.zero		1


	//   ....[81]....
        /*05ac*/ 	.word	0x00004be0
        /*05b0*/ 	.word	0x00000009
        /*05b4*/ 	.word	0x00000000
        /*05b8*/ 	.short	0x010a
        /*05ba*/ 	.byte	0x3f
	.zero		1


	//   ....[82]....
        /*05bc*/ 	.word	0x00004c70
        /*05c0*/ 	.word	0x00000006
        /*05c4*/ 	.word	0x00000000
        /*05c8*/ 	.short	0x010a
        /*05ca*/ 	.byte	0x3f
	.zero		1


	//   ....[83]....
        /*05cc*/ 	.word	0x00004d00
        /*05d0*/ 	.word	0x00000003
        /*05d4*/ 	.word	0x00000000
        /*05d8*/ 	.short	0x010a
        /*05da*/ 	.byte	0x3f
	.zero		1


	//   ....[84]....
        /*05dc*/ 	.word	0x00004d70
        /*05e0*/ 	.word	0x00000003
        /*05e4*/ 	.word	0xfffffff8
        /*05e8*/ 	.short	0x010a
        /*05ea*/ 	.byte	0x3f
	.zero		1


	//   ....[85]....
        /*05ec*/ 	.word	0x00004dc0
        /*05f0*/ 	.word	0x00000003
        /*05f4*/ 	.word	0x00000000
        /*05f8*/ 	.short	0x010a
        /*05fa*/ 	.byte	0x3f
	.zero		1


	//   ....[86]....
        /*05fc*/ 	.word	0x00004e20
        /*0600*/ 	.word	0x00000004
        /*0604*/ 	.word	0x00000000
        /*0608*/ 	.short	0x010a
        /*060a*/ 	.byte	0x3f
	.zero		1


	//   ....[87]....
        /*060c*/ 	.word	0x00004e80
        /*0610*/ 	.word	0x00000003
        /*0614*/ 	.word	0x00000008
        /*0618*/ 	.short	0x010a
        /*061a*/ 	.byte	0x3f
	.zero		1


	//   ....[88]....
        /*061c*/ 	.word	0x00004f50
        /*0620*/ 	.word	0x0000000d
        /*0624*/ 	.word	0x000000b0
        /*0628*/ 	.short	0x010a
        /*062a*/ 	.byte	0x3f
	.zero		1


	//   ....[89]....
        /*062c*/ 	.word	0x00005020
        /*0630*/ 	.word	0x00000007
        /*0634*/ 	.word	0x00000000
        /*0638*/ 	.short	0x010a
        /*063a*/ 	.byte	0x3f
	.zero		1


	//   ....[90]....
        /*063c*/ 	.word	0x00005070
        /*0640*/ 	.word	0x00000009
        /*0644*/ 	.word	0x00000000
        /*0648*/ 	.short	0x010a
        /*064a*/ 	.byte	0x3f
	.zero		1


	//   ....[91]....
        /*064c*/ 	.word	0x000050c0
        /*0650*/ 	.word	0x00000006
        /*0654*/ 	.word	0x00000000
        /*0658*/ 	.short	0x010a
        /*065a*/ 	.byte	0x3f
	.zero		1


	//   ....[92]....
        /*065c*/ 	.word	0x00005110
        /*0660*/ 	.word	0x00000009
        /*0664*/ 	.word	0x00000000
        /*0668*/ 	.short	0x010a
        /*066a*/ 	.byte	0x3f
	.zero		1


	//   ....[93]....
        /*066c*/ 	.word	0x00005160
        /*0670*/ 	.word	0x00000006
        /*0674*/ 	.word	0x00000000
        /*0678*/ 	.short	0x010a
        /*067a*/ 	.byte	0x3f
	.zero		1


	//   ....[94]....
        /*067c*/ 	.word	0x000051b0
        /*0680*/ 	.word	0x00000009
        /*0684*/ 	.word	0x00000000
        /*0688*/ 	.short	0x010a
        /*068a*/ 	.byte	0x3f
	.zero		1


	//   ....[95]....
        /*068c*/ 	.word	0x00005200
        /*0690*/ 	.word	0x00000006
        /*0694*/ 	.word	0x00000000
        /*0698*/ 	.short	0x010a
        /*069a*/ 	.byte	0x3f
	.zero		1


	//   ....[96]....
        /*069c*/ 	.word	0x00005250
        /*06a0*/ 	.word	0x00000009
        /*06a4*/ 	.word	0x00000000
        /*06a8*/ 	.short	0x010a
        /*06aa*/ 	.byte	0x3f
	.zero		1


	//   ....[97]....
        /*06ac*/ 	.word	0x000052a0
        /*06b0*/ 	.word	0x00000006
        /*06b4*/ 	.word	0x00000000
        /*06b8*/ 	.short	0x010a
        /*06ba*/ 	.byte	0x3f
	.zero		1


	//   ....[98]....
        /*06bc*/ 	.word	0x000052f0
        /*06c0*/ 	.word	0x00000009
        /*06c4*/ 	.word	0x00000000
        /*06c8*/ 	.short	0x010a
        /*06ca*/ 	.byte	0x3f
	.zero		1


	//   ....[99]....
        /*06cc*/ 	.word	0x00005340
        /*06d0*/ 	.word	0x00000006
        /*06d4*/ 	.word	0x00000000
        /*06d8*/ 	.short	0x010a
        /*06da*/ 	.byte	0x3f
	.zero		1


	//   ....[100]....
        /*06dc*/ 	.word	0x00005390
        /*06e0*/ 	.word	0x00000009
        /*06e4*/ 	.word	0x00000000
        /*06e8*/ 	.short	0x010a
        /*06ea*/ 	.byte	0x3f
	.zero		1


	//   ....[101]....
        /*06ec*/ 	.word	0x000053e0
        /*06f0*/ 	.word	0x00000006
        /*06f4*/ 	.word	0x00000000
        /*06f8*/ 	.short	0x010a
        /*06fa*/ 	.byte	0x3f
	.zero		1


	//   ....[102]....
        /*06fc*/ 	.word	0x00005430
        /*0700*/ 	.word	0x00000009
        /*0704*/ 	.word	0x00000000
        /*0708*/ 	.short	0x010a
        /*070a*/ 	.byte	0x3f
	.zero		1


	//   ....[103]....
        /*070c*/ 	.word	0x00005480
        /*0710*/ 	.word	0x00000006
        /*0714*/ 	.word	0x00000000
        /*0718*/ 	.short	0x010a
        /*071a*/ 	.byte	0x3f
	.zero		1


	//   ....[104]....
        /*071c*/ 	.word	0x000054d0
        /*0720*/ 	.word	0x00000009
        /*0724*/ 	.word	0x00000000
        /*0728*/ 	.short	0x010a
        /*072a*/ 	.byte	0x3f
	.zero		1


	//   ....[105]....
        /*072c*/ 	.word	0x00005520
        /*0730*/ 	.word	0x00000006
        /*0734*/ 	.word	0x00000000
        /*0738*/ 	.short	0x010a
        /*073a*/ 	.byte	0x3f
	.zero		1


	//   ....[106]....
        /*073c*/ 	.word	0x00005570
        /*0740*/ 	.word	0x00000009
        /*0744*/ 	.word	0x00000000
        /*0748*/ 	.short	0x010a
        /*074a*/ 	.byte	0x3f
	.zero		1


	//   ....[107]....
        /*074c*/ 	.word	0x000055c0
        /*0750*/ 	.word	0x00000006
        /*0754*/ 	.word	0x00000000
        /*0758*/ 	.short	0x010a
        /*075a*/ 	.byte	0x3f
	.zero		1


	//   ....[108]....
        /*075c*/ 	.word	0x00005610
        /*0760*/ 	.word	0x00000009
        /*0764*/ 	.word	0x00000000
        /*0768*/ 	.short	0x010a
        /*076a*/ 	.byte	0x3f
	.zero		1


	//   ....[109]....
        /*076c*/ 	.word	0x00005660
        /*0770*/ 	.word	0x00000006
        /*0774*/ 	.word	0x00000000
        /*0778*/ 	.short	0x010a
        /*077a*/ 	.byte	0x3f
	.zero		1


	//----- nvinfo : EIATTR_NUM_MBARRIERS
	.align		4
.L_35:
        /*077c*/ 	.byte	0x03, 0x38
        /*077e*/ 	.short	0x0032


	//----- nvinfo : EIATTR_EXIT_INSTR_OFFSETS
	.align		4
        /*0780*/ 	.byte	0x04, 0x1c
        /*0782*/ 	.short	(.L_37 - .L_36)


	//   ....[0]....
.L_36:
        /*0784*/ 	.word	0x00001430


	//   ....[1]....
        /*0788*/ 	.word	0x00001490


	//   ....[2]....
        /*078c*/ 	.word	0x00003350


	//   ....[3]....
        /*0790*/ 	.word	0x00003380


	//   ....[4]....
        /*0794*/ 	.word	0x00004d50


	//----- nvinfo : EIATTR_MAX_THREADS
	.align		4
.L_37:
        /*0798*/ 	.byte	0x04, 0x05
        /*079a*/ 	.short	(.L_39 - .L_38)
.L_38:
        /*079c*/ 	.word	0x00000180
        /*07a0*/ 	.word	0x00000001
        /*07a4*/ 	.word	0x00000001


	//----- nvinfo : EIATTR_CRS_STACK_SIZE
	.align		4
.L_39:
        /*07a8*/ 	.byte	0x04, 0x1e
        /*07aa*/ 	.short	(.L_41 - .L_40)
.L_40:
        /*07ac*/ 	.word	0x00000000


	//----- nvinfo : EIATTR_CBANK_PARAM_SIZE
	.align		4
.L_41:
        /*07b0*/ 	.byte	0x03, 0x19
        /*07b2*/ 	.short	0x0470


	//----- nvinfo : EIATTR_PARAM_CBANK
	.align		4
        /*07b4*/ 	.byte	0x04, 0x0a
        /*07b6*/ 	.short	(.L_43 - .L_42)
	.align		4
.L_42:
        /*07b8*/ 	.word	index@(.nv.constant0._ZN7cutlass13device_kernelINS_4gemm6kernel13GemmUniversalIN4cute5tupleIJiiiiEEENS1_10collective13CollectiveMmaINS1_34MainloopSm90TmaGmmaWarpSpecializedILi22ENS5_IJNS4_1CILi1EEESB_SB_EEENS1_32KernelTmaWarpSpecializedPingpongEEENS5_IJNSA_ILi64EEENSA_ILi16EEESF_EEENS_10bfloat16_tENS5_IJSB_llEEESI_SJ_NS4_8TiledMMAINS4_8MMA_AtomIJNS4_4SM904GMMA27MMA_64x16x16_F32BF16BF16_SSILNSN_5MajorE1ELSP_1ELNSN_7ScaleInE1ELSQ_1EEEEEENS4_6LayoutISC_NS5_IJNSA_ILi0EEESU_SU_EEEEENS5_IJNS4_10UnderscoreESX_SX_EEEEENS4_13SM90_TMA_LOADENS4_14ComposedLayoutINS4_7SwizzleILi3ELi4ELi3EEENS4_18smem_ptr_flag_bitsILi16EEENST_INS5_IJSF_NSA_ILi8EEEEEENS5_IJSB_SF_EEEEEEEvNS4_8identityES10_NS11_INS12_ILi1ELi4ELi3EEES15_NST_INS5_IJSG_S16_EEENS5_IJSB_SG_EEEEEEEvS1B_EENS_8epilogue10collective6detail29Sm90TmaWarpSpecializedAdapterINS1J_15DefaultEpilogueIfNS5_IJlSB_lEEES1N_NS1I_6thread17LinearCombinationIfLi1EffLNS1O_9ScaleType4KindE0ELNS_15FloatRoundStyleE2EfEENS1_15EpilogueDefaultEEEEEvvEEEEvNT_6ParamsE)
        /*07bc*/ 	.short	0x0210
        /*07be*/ 	.short	0x0470


	//----- nvinfo : EIATTR_SW_WAR
	.align		4
.L_43:
        /*07c0*/ 	.byte	0x04, 0x36
        /*07c2*/ 	.short	(.L_45 - .L_44)
.L_44:
        /*07c4*/ 	.word	0x00000008
.L_45:


//--------------------- .nv.callgraph             --------------------------
	.section	.nv.callgraph,"",@"SHT_CUDA_CALLGRAPH"
	.align	4
	.sectionentsize	8
	.align		4
        /*0000*/ 	.word	0x00000000
	.align		4
        /*0004*/ 	.word	0xffffffff
	.align		4
        /*0008*/ 	.word	index@(_ZN7cutlass13device_kernelINS_4gemm6kernel13GemmUniversalIN4cute5tupleIJiiiiEEENS1_10collective13CollectiveMmaINS1_34MainloopSm90TmaGmmaWarpSpecializedILi22ENS5_IJNS4_1CILi1EEESB_SB_EEENS1_32KernelTmaWarpSpecializedPingpongEEENS5_IJNSA_ILi64EEENSA_ILi16EEESF_EEENS_10bfloat16_tENS5_IJSB_llEEESI_SJ_NS4_8TiledMMAINS4_8MMA_AtomIJNS4_4SM904GMMA27MMA_64x16x16_F32BF16BF16_SSILNSN_5MajorE1ELSP_1ELNSN_7ScaleInE1ELSQ_1EEEEEENS4_6LayoutISC_NS5_IJNSA_ILi0EEESU_SU_EEEEENS5_IJNS4_10UnderscoreESX_SX_EEEEENS4_13SM90_TMA_LOADENS4_14ComposedLayoutINS4_7SwizzleILi3ELi4ELi3EEENS4_18smem_ptr_flag_bitsILi16EEENST_INS5_IJSF_NSA_ILi8EEEEEENS5_IJSB_SF_EEEEEEEvNS4_8identityES10_NS11_INS12_ILi1ELi4ELi3EEES15_NST_INS5_IJSG_S16_EEENS5_IJSB_SG_EEEEEEEvS1B_EENS_8epilogue10collective6detail29Sm90TmaWarpSpecializedAdapterINS1J_15DefaultEpilogueIfNS5_IJlSB_lEEES1N_NS1I_6thread17LinearCombinationIfLi1EffLNS1O_9ScaleType4KindE0ELNS_15FloatRoundStyleE2EfEENS1_15EpilogueDefaultEEEEEvvEEEEvNT_6ParamsE)
	.align		4
        /*000c*/ 	.word	index@(__assertfail)
	.align		4
        /*0010*/ 	.word	0x00000000
	.align		4
        /*0014*/ 	.word	0xfffffffe
	.align		4
        /*0018*/ 	.word	0x00000000
	.align		4
        /*001c*/ 	.word	0xfffffffd
	.align		4
        /*0020*/ 	.word	0x00000000
	.align		4
        /*0024*/ 	.word	0xfffffffc


//--------------------- .nv.constant4             --------------------------
	.section	.nv.constant4,"a",@progbits
	.align	8
	.align		8
.nv.constant4:
        /*0000*/ 	.dword	__assertfail
	.align		8
        /*0008*/ 	.dword	__unnamed_1
	.align		8
        /*0010*/ 	.dword	_ZN39_INTERNAL_05840857_4_k_cu_2ab9ee09_26194cuda3std3__45__cpo5beginE
	.align		8
        /*0018*/ 	.dword	_ZN39_INTERNAL_05840857_4_k_cu_2ab9ee09_26194cuda3std3__45__cpo3endE
	.align		8
        /*0020*/ 	.dword	_ZN39_INTERNAL_05840857_4_k_cu_2ab9ee09_26194cuda3std3__45__cpo6cbeginE
	.align		8
        /*0028*/ 	.dword	_ZN39_INTERNAL_05840857_4_k_cu_2ab9ee09_26194cuda3std3__45__cpo4cendE
	.align		8
        /*0030*/ 	.dword	_ZN39_INTERNAL_05840857_4_k_cu_2ab9ee09_26194cuda3std3__441_GLOBAL__N__05840857_4_k_cu_2ab9ee09_26196ignoreE
	.align		8
        /*0038*/ 	.dword	_ZN39_INTERNAL_05840857_4_k_cu_2ab9ee09_26194cuda3std3__419piecewise_constructE
	.align		8
        /*0040*/ 	.dword	_ZN39_INTERNAL_05840857_4_k_cu_2ab9ee09_26194cuda3std3__48in_placeE
	.align		8
        /*0048*/ 	.dword	_ZN39_INTERNAL_05840857_4_k_cu_2ab9ee09_26194cuda3std6ranges3__45__cpo4swapE
	.align		8
        /*0050*/ 	.dword	_ZN39_INTERNAL_05840857_4_k_cu_2ab9ee09_26194cuda3std6ranges3__45__cpo9iter_moveE
	.align		8
        /*0058*/ 	.dword	_ZN39_INTERNAL_05840857_4_k_cu_2ab9ee09_26194cute7productE
	.align		8
        /*0060*/ 	.dword	_ZN39_INTERNAL_05840857_4_k_cu_2ab9ee09_26194cute1_E
	.align		8
        /*0068*/ 	.dword	$str$22
	.align		8
        /*0070*/ 	.dword	$str$23


//--------------------- .text._ZN7cutlass13device_kernelINS_4gemm6kernel13GemmUniversalIN4cute5tupleIJiiiiEEENS1_10collective13CollectiveMmaINS1_34MainloopSm90TmaGmmaWarpSpecializedILi22ENS5_IJNS4_1CILi1EEESB_SB_EEENS1_32KernelTmaWarpSpecializedPingpongEEENS5_IJNSA_ILi64EEENSA_ILi16EEESF_EEENS_10bfloat16_tENS5_IJSB_llEEESI_SJ_NS4_8TiledMMAINS4_8MMA_AtomIJNS4_4SM904GMMA27MMA_64x16x16_F32BF16BF16_SSILNSN_5MajorE1ELSP_1ELNSN_7ScaleInE1ELSQ_1EEEEEENS4_6LayoutISC_NS5_IJNSA_ILi0EEESU_SU_EEEEENS5_IJNS4_10UnderscoreESX_SX_EEEEENS4_13SM90_TMA_LOADENS4_14ComposedLayoutINS4_7SwizzleILi3ELi4ELi3EEENS4_18smem_ptr_flag_bitsILi16EEENST_INS5_IJSF_NSA_ILi8EEEEEENS5_IJSB_SF_EEEEEEEvNS4_8identityES10_NS11_INS12_ILi1ELi4ELi3EEES15_NST_INS5_IJSG_S16_EEENS5_IJSB_SG_EEEEEEEvS1B_EENS_8epilogue10collective6detail29Sm90TmaWarpSpecializedAdapterINS1J_15DefaultEpilogueIfNS5_IJlSB_lEEES1N_NS1I_6thread17LinearCombinationIfLi1EffLNS1O_9ScaleType4KindE0ELNS_15FloatRoundStyleE2EfEENS1_15EpilogueDefaultEEEEEvvEEEEvNT_6ParamsE --------------------------
	.section	.text._ZN7cutlass13device_kernelINS_4gemm6kernel13GemmUniversalIN4cute5tupleIJiiiiEEENS1_10collective13CollectiveMmaINS1_34MainloopSm90TmaGmmaWarpSpecializedILi22ENS5_IJNS4_1CILi1EEESB_SB_EEENS1_32KernelTmaWarpSpecializedPingpongEEENS5_IJNSA_ILi64EEENSA_ILi16EEESF_EEENS_10bfloat16_tENS5_IJSB_llEEESI_SJ_NS4_8TiledMMAINS4_8MMA_AtomIJNS4_4SM904GMMA27MMA_64x16x16_F32BF16BF16_SSILNSN_5MajorE1ELSP_1ELNSN_7ScaleInE1ELSQ_1EEEEEENS4_6LayoutISC_NS5_IJNSA_ILi0EEESU_SU_EEEEENS5_IJNS4_10UnderscoreESX_SX_EEEEENS4_13SM90_TMA_LOADENS4_14ComposedLayoutINS4_7SwizzleILi3ELi4ELi3EEENS4_18smem_ptr_flag_bitsILi16EEENST_INS5_IJSF_NSA_ILi8EEEEEENS5_IJSB_SF_EEEEEEEvNS4_8identityES10_NS11_INS12_ILi1ELi4ELi3EEES15_NST_INS5_IJSG_S16_EEENS5_IJSB_SG_EEEEEEEvS1B_EENS_8epilogue10collective6detail29Sm90TmaWarpSpecializedAdapterINS1J_15DefaultEpilogueIfNS5_IJlSB_lEEES1N_NS1I_6thread17LinearCombinationIfLi1EffLNS1O_9ScaleType4KindE0ELNS_15FloatRoundStyleE2EfEENS1_15EpilogueDefaultEEEEEvvEEEEvNT_6ParamsE,"ax",@progbits
	.align	128
.text._ZN7cutlass13device_kernelINS_4gemm6kernel13GemmUniversalIN4cute5tupleIJiiiiEEENS1_10collective13CollectiveMmaINS1_34MainloopSm90TmaGmmaWarpSpecializedILi22ENS5_IJNS4_1CILi1EEESB_SB_EEENS1_32KernelTmaWarpSpecializedPingpongEEENS5_IJNSA_ILi64EEENSA_ILi16EEESF_EEENS_10bfloat16_tENS5_IJSB_llEEESI_SJ_NS4_8TiledMMAINS4_8MMA_AtomIJNS4_4SM904GMMA27MMA_64x16x16_F32BF16BF16_SSILNSN_5MajorE1ELSP_1ELNSN_7ScaleInE1ELSQ_1EEEEEENS4_6LayoutISC_NS5_IJNSA_ILi0EEESU_SU_EEEEENS5_IJNS4_10UnderscoreESX_SX_EEEEENS4_13SM90_TMA_LOADENS4_14ComposedLayoutINS4_7SwizzleILi3ELi4ELi3EEENS4_18smem_ptr_flag_bitsILi16EEENST_INS5_IJSF_NSA_ILi8EEEEEENS5_IJSB_SF_EEEEEEEvNS4_8identityES10_NS11_INS12_ILi1ELi4ELi3EEES15_NST_INS5_IJSG_S16_EEENS5_IJSB_SG_EEEEEEEvS1B_EENS_8epilogue10collective6detail29Sm90TmaWarpSpecializedAdapterINS1J_15DefaultEpilogueIfNS5_IJlSB_lEEES1N_NS1I_6thread17LinearCombinationIfLi1EffLNS1O_9ScaleType4KindE0ELNS_15FloatRoundStyleE2EfEENS1_15EpilogueDefaultEEEEEvvEEEEvNT_6ParamsE:
        .type           _ZN7cutlass13device_kernelINS_4gemm6kernel13GemmUniversalIN4cute5tupleIJiiiiEEENS1_10collective13CollectiveMmaINS1_34MainloopSm90TmaGmmaWarpSpecializedILi22ENS5_IJNS4_1CILi1EEESB_SB_EEENS1_32KernelTmaWarpSpecializedPingpongEEENS5_IJNSA_ILi64EEENSA_ILi16EEESF_EEENS_10bfloat16_tENS5_IJSB_llEEESI_SJ_NS4_8TiledMMAINS4_8MMA_AtomIJNS4_4SM904GMMA27MMA_64x16x16_F32BF16BF16_SSILNSN_5MajorE1ELSP_1ELNSN_7ScaleInE1ELSQ_1EEEEEENS4_6LayoutISC_NS5_IJNSA_ILi0EEESU_SU_EEEEENS5_IJNS4_10UnderscoreESX_SX_EEEEENS4_13SM90_TMA_LOADENS4_14ComposedLayoutINS4_7SwizzleILi3ELi4ELi3EEENS4_18smem_ptr_flag_bitsILi16EEENST_INS5_IJSF_NSA_ILi8EEEEEENS5_IJSB_SF_EEEEEEEvNS4_8identityES10_NS11_INS12_ILi1ELi4ELi3EEES15_NST_INS5_IJSG_S16_EEENS5_IJSB_SG_EEEEEEEvS1B_EENS_8epilogue10collective6detail29Sm90TmaWarpSpecializedAdapterINS1J_15DefaultEpilogueIfNS5_IJlSB_lEEES1N_NS1I_6thread17LinearCombinationIfLi1EffLNS1O_9ScaleType4KindE0ELNS_15FloatRoundStyleE2EfEENS1_15EpilogueDefaultEEEEEvvEEEEvNT_6ParamsE,@function
        .size           _ZN7cutlass13device_kernelINS_4gemm6kernel13GemmUniversalIN4cute5tupleIJiiiiEEENS1_10collective13CollectiveMmaINS1_34MainloopSm90TmaGmmaWarpSpecializedILi22ENS5_IJNS4_1CILi1EEESB_SB_EEENS1_32KernelTmaWarpSpecializedPingpongEEENS5_IJNSA_ILi64EEENSA_ILi16EEESF_EEENS_10bfloat16_tENS5_IJSB_llEEESI_SJ_NS4_8TiledMMAINS4_8MMA_AtomIJNS4_4SM904GMMA27MMA_64x16x16_F32BF16BF16_SSILNSN_5MajorE1ELSP_1ELNSN_7ScaleInE1ELSQ_1EEEEEENS4_6LayoutISC_NS5_IJNSA_ILi0EEESU_SU_EEEEENS5_IJNS4_10UnderscoreESX_SX_EEEEENS4_13SM90_TMA_LOADENS4_14ComposedLayoutINS4_7SwizzleILi3ELi4ELi3EEENS4_18smem_ptr_flag_bitsILi16EEENST_INS5_IJSF_NSA_ILi8EEEEEENS5_IJSB_SF_EEEEEEEvNS4_8identityES10_NS11_INS12_ILi1ELi4ELi3EEES15_NST_INS5_IJSG_S16_EEENS5_IJSB_SG_EEEEEEEvS1B_EENS_8epilogue10collective6detail29Sm90TmaWarpSpecializedAdapterINS1J_15DefaultEpilogueIfNS5_IJlSB_lEEES1N_NS1I_6thread17LinearCombinationIfLi1EffLNS1O_9ScaleType4KindE0ELNS_15FloatRoundStyleE2EfEENS1_15EpilogueDefaultEEEEEvvEEEEvNT_6ParamsE,(.L_x_122 - _ZN7cutlass13device_kernelINS_4gemm6kernel13GemmUniversalIN4cute5tupleIJiiiiEEENS1_10collective13CollectiveMmaINS1_34MainloopSm90TmaGmmaWarpSpecializedILi22ENS5_IJNS4_1CILi1EEESB_SB_EEENS1_32KernelTmaWarpSpecializedPingpongEEENS5_IJNSA_ILi64EEENSA_ILi16EEESF_EEENS_10bfloat16_tENS5_IJSB_llEEESI_SJ_NS4_8TiledMMAINS4_8MMA_AtomIJNS4_4SM904GMMA27MMA_64x16x16_F32BF16BF16_SSILNSN_5MajorE1ELSP_1ELNSN_7ScaleInE1ELSQ_1EEEEEENS4_6LayoutISC_NS5_IJNSA_ILi0EEESU_SU_EEEEENS5_IJNS4_10UnderscoreESX_SX_EEEEENS4_13SM90_TMA_LOADENS4_14ComposedLayoutINS4_7SwizzleILi3ELi4ELi3EEENS4_18smem_ptr_flag_bitsILi16EEENST_INS5_IJSF_NSA_ILi8EEEEEENS5_IJSB_SF_EEEEEEEvNS4_8identityES10_NS11_INS12_ILi1ELi4ELi3EEES15_NST_INS5_IJSG_S16_EEENS5_IJSB_SG_EEEEEEEvS1B_EENS_8epilogue10collective6detail29Sm90TmaWarpSpecializedAdapterINS1J_15DefaultEpilogueIfNS5_IJlSB_lEEES1N_NS1I_6thread17LinearCombinationIfLi1EffLNS1O_9ScaleType4KindE0ELNS_15FloatRoundStyleE2EfEENS1_15EpilogueDefaultEEEEEvvEEEEvNT_6ParamsE)
        .other          _ZN7cutlass13device_kernelINS_4gemm6kernel13GemmUniversalIN4cute5tupleIJiiiiEEENS1_10collective13CollectiveMmaINS1_34MainloopSm90TmaGmmaWarpSpecializedILi22ENS5_IJNS4_1CILi1EEESB_SB_EEENS1_32KernelTmaWarpSpecializedPingpongEEENS5_IJNSA_ILi64EEENSA_ILi16EEESF_EEENS_10bfloat16_tENS5_IJSB_llEEESI_SJ_NS4_8TiledMMAINS4_8MMA_AtomIJNS4_4SM904GMMA27MMA_64x16x16_F32BF16BF16_SSILNSN_5MajorE1ELSP_1ELNSN_7ScaleInE1ELSQ_1EEEEEENS4_6LayoutISC_NS5_IJNSA_ILi0EEESU_SU_EEEEENS5_IJNS4_10UnderscoreESX_SX_EEEEENS4_13SM90_TMA_LOADENS4_14ComposedLayoutINS4_7SwizzleILi3ELi4ELi3EEENS4_18smem_ptr_flag_bitsILi16EEENST_INS5_IJSF_NSA_ILi8EEEEEENS5_IJSB_SF_EEEEEEEvNS4_8identityES10_NS11_INS12_ILi1ELi4ELi3EEES15_NST_INS5_IJSG_S16_EEENS5_IJSB_SG_EEEEEEEvS1B_EENS_8epilogue10collective6detail29Sm90TmaWarpSpecializedAdapterINS1J_15DefaultEpilogueIfNS5_IJlSB_lEEES1N_NS1I_6thread17LinearCombinationIfLi1EffLNS1O_9ScaleType4KindE0ELNS_15FloatRoundStyleE2EfEENS1_15EpilogueDefaultEEEEEvvEEEEvNT_6ParamsE,@"STO_CUDA_ENTRY STV_DEFAULT"
_ZN7cutlass13device_kernelINS_4gemm6kernel13GemmUniversalIN4cute5tupleIJiiiiEEENS1_10collective13CollectiveMmaINS1_34MainloopSm90TmaGmmaWarpSpecializedILi22ENS5_IJNS4_1CILi1EEESB_SB_EEENS1_32KernelTmaWarpSpecializedPingpongEEENS5_IJNSA_ILi64EEENSA_ILi16EEESF_EEENS_10bfloat16_tENS5_IJSB_llEEESI_SJ_NS4_8TiledMMAINS4_8MMA_AtomIJNS4_4SM904GMMA27MMA_64x16x16_F32BF16BF16_SSILNSN_5MajorE1ELSP_1ELNSN_7ScaleInE1ELSQ_1EEEEEENS4_6LayoutISC_NS5_IJNSA_ILi0EEESU_SU_EEEEENS5_IJNS4_10UnderscoreESX_SX_EEEEENS4_13SM90_TMA_LOADENS4_14ComposedLayoutINS4_7SwizzleILi3ELi4ELi3EEENS4_18smem_ptr_flag_bitsILi16EEENST_INS5_IJSF_NSA_ILi8EEEEEENS5_IJSB_SF_EEEEEEEvNS4_8identityES10_NS11_INS12_ILi1ELi4ELi3EEES15_NST_INS5_IJSG_S16_EEENS5_IJSB_SG_EEEEEEEvS1B_EENS_8epilogue10collective6detail29Sm90TmaWarpSpecializedAdapterINS1J_15DefaultEpilogueIfNS5_IJlSB_lEEES1N_NS1I_6thread17LinearCombinationIfLi1EffLNS1O_9ScaleType4KindE0ELNS_15FloatRoundStyleE2EfEENS1_15EpilogueDefaultEEEEEvvEEEEvNT_6ParamsE:
[----:B------:R-:W0:Y:S01]  /*0000*/  LDC R1, c[0x0][0x28] ;  /* 0x00000a00ff017b82 */ /* 0x000e220000000800 */
[----:B------:R-:W1:Y:S01]  /*0010*/  S2R R4, SR_TID.X ;  /* 0x0000000000047919 */ /* 0x000e620000002100 */
[----:B------:R-:W-:Y:S01]  /*0020*/  ELECT P0, URZ, PT ;  /* 0x00000000003f782f */ /* 0x000fe20003800000 */
[----:B------:R-:W-:Y:S01]  /*0030*/  BSSY B0, `(.L_x_0) ;  /* 0x000000f000007945 */ /* 0x000fe20003800000 */
[--C-:B-1----:R-:W-:Y:S02]  /*0040*/  SHF.R.U32.HI R0, RZ, 0x5, R4.reuse ;  /* 0x00000005ff007819 */ /* 0x102fe40000011604 */
[----:B------:R-:W-:-:S03]  /*0050*/  SHF.R.U32.HI R5, RZ, 0x7, R4 ;  /* 0x00000007ff057819 */ /* 0x000fc60000011604 */
[----:B------:R-:W1:Y:S04]  /*0060*/  SHFL.IDX PT, R2, R0, RZ, 0x1f ;  /* 0x00001fff00027589 */ /* 0x000e6800000e0000 */
[----:B------:R2:W3:Y:S01]  /*0070*/  SHFL.IDX PT, R8, R5, RZ, 0x1f ;  /* 0x00001fff05087589 */ /* 0x0004e200000e0000 */
[----:B-1----:R-:W-:-:S13]  /*0080*/  ISETP.NE.OR P0, PT, R2, RZ, !P0 ;  /* 0x000000ff0200720c */ /* 0x002fda0004705670 */
[----:B0-23--:R-:W-:Y:S05]  /*0090*/  @P0 BRA `(.L_x_1) ;  /* 0x0000000000200947 */ /* 0x00dfea0003800000 */
[----:B------:R-:W-:Y:S02]  /*00a0*/  ULDC.64 UR4, c[0x0][0x198] ;  /* 0x0000660000047ab9 */ /* 0x000fe40000000a00 */
[----:B------:R-:W-:Y:S02]  /*00b0*/  UIADD3 UR6, UP0, UR4, 0xf0, URZ ;  /* 0x000000f004067890 */ /* 0x000fe4000ff1e03f */
[----:B------:R-:W-:Y:S02]  /*00c0*/  UIADD3 UR4, UP1, UR4, 0x1f0, URZ ;  /* 0x000001f004047890 */ /* 0x000fe4000ff3e03f */
[----:B------:R-:W-:Y:S02]  /*00d0*/  UIADD3.X UR7, URZ, UR5, URZ, UP0, !UPT ;  /* 0x000000053f077290 */ /* 0x000fe400087fe43f */
[----:B------:R-:W-:-:S07]  /*00e0*/  UIADD3.X UR5, URZ, UR5, URZ, UP1, !UPT ;  /* 0x000000053f057290 */ /* 0x000fce0008ffe43f */
[----:B------:R0:W-:Y:S02]  /*00f0*/  UTMACCTL.PF [UR6] ;  /* 0x00000000060079b9 */ /* 0x0001e40008040000 */
[----:B------:R0:W-:Y:S02]  /*0100*/  UTMACCTL.PF [UR4] ;  /* 0x00000000040079b9 */ /* 0x0001e40008040000 */
[----:B0-----:R-:W-:Y:S01]  /*0110*/  NOP ;  /* 0x0000000000007918 */ /* 0x001fe20000000000 */
.L_x_1:
[----:B------:R-:W-:Y:S05]  /*0120*/  BSYNC B0 ;  /* 0x0000000000007941 */ /* 0x000fea0003800000 */
.L_x_0:
[----:B------:R-:W0:Y:S02]  /*0130*/  SHFL.IDX PT, R3, R0, RZ, 0x1f ;  /* 0x00001fff00037589 */ /* 0x000e2400000e0000 */
[----:B0-----:R-:W-:-:S13]  /*0140*/  ISETP.NE.AND P0, PT, R3, RZ, PT ;  /* 0x000000ff0300720c */ /* 0x001fda0003f05270 */
[----:B------:R-:W-:Y:S05]  /*0150*/  @P0 BRA `(.L_x_2) ;  /* 0x0000000000f40947 */ /* 0x000fea0003800000 */
[----:B------:R-:W-:Y:S01]  /*0160*/  ELECT P0, URZ, PT ;  /* 0x00000000003f782f */ /* 0x000fe20003800000 */
[----:B------:R-:W-:-:S12]  /*0170*/  BSSY B0, `(.L_x_2) ;  /* 0x000003b000007945 */ /* 0x000fd80003800000 */
[----:B------:R-:W-:Y:S05]  /*0180*/  @!P0 BRA `(.L_x_3) ;  /* 0x0000000000e48947 */ /* 0x000fea0003800000 */
[----:B------:R-:W0:Y:S01]  /*0190*/  S2UR UR8, SR_CgaCtaId ;  /* 0x00000000000879c3 */ /* 0x000e220000008800 */
[----:B------:R-:W-:Y:S01]  /*01a0*/  UMOV UR4, 0x400 ;  /* 0x0000040000047882 */ /* 0x000fe20000000000 */
[----:B------:R-:W-:Y:S01]  /*01b0*/  UMOV UR5, 0x1 ;  /* 0x0000000100057882 */ /* 0x000fe20000000000 */
[----:B------:R-:W-:Y:S02]  /*01c0*/  UMOV UR6, 0x80 ;  /* 0x0000008000067882 */ /* 0x000fe40000000000 */
[----:B------:R-:W-:-:S04]  /*01d0*/  UIADD3 UR6, -UR6, 0x100000, URZ ;  /* 0x0010000006067890 */ /* 0x000fc8000fffe13f */
[----:B------:R-:W-:Y:S02]  /*01e0*/  USHF.L.U32 UR7, UR6, 0xb, URZ ;  /* 0x0000000b06077899 */ /* 0x000fe4000800063f */
[----:B------:R-:W-:Y:S02]  /*01f0*/  USHF.L.U32 UR6, UR6, 0x1, URZ ;  /* 0x0000000106067899 */ /* 0x000fe4000800063f */
[----:B0-----:R-:W-:Y:S02]  /*0200*/  ULEA UR8, UR8, UR4, 0x18 ;  /* 0x0000000408087291 */ /* 0x001fe4000f8ec03f */
[----:B------:R-:W-:-:S04]  /*0210*/  UIADD3 UR4, -UR5, 0x100000, URZ ;  /* 0x0010000005047890 */ /* 0x000fc8000fffe13f */
[----:B------:R-:W-:Y:S02]  /*0220*/  USHF.L.U32 UR5, UR4, 0xb, URZ ;  /* 0x0000000b04057899 */ /* 0x000fe4000800063f */
[----:B------:R-:W-:Y:S01]  /*0230*/  USHF.L.U32 UR4, UR4, 0x1, URZ ;  /* 0x0000000104047899 */ /* 0x000fe2000800063f */
[----:B------:R-:W0:Y:S11]  /*0240*/  FENCE.VIEW.ASYNC.S ;  /* 0x00000000000073c6 */ /* 0x000e360000000000 */
[----:B0-----:R0:W1:Y:S01]  /*0250*/  SYNCS.EXCH.64 URZ, [UR8], UR4 ;  /* 0x00000004083f75b2 */ /* 0x0010620008000100 */
[----:B------:R0:W2:Y:S01]  /*0260*/  SYNCS.EXCH.64 URZ, [UR8+0xb0], UR6 ;  /* 0x0000b006083f75b2 */ /* 0x0000a20008000100 */
[----:B------:R0:W3:Y:S01]  /*0270*/  SYNCS.EXCH.64 URZ, [UR8+0x8], UR4 ;  /* 0x00000804083f75b2 */ /* 0x0000e20008000100 */
[----:B------:R0:W4:Y:S01]  /*0280*/  SYNCS.EXCH.64 URZ, [UR8+0xb8], UR6 ;  /* 0x0000b806083f75b2 */ /* 0x0001220008000100 */
[----:B------:R0:W0:Y:S01]  /*0290*/  SYNCS.EXCH.64 URZ, [UR8+0x10], UR4 ;  /* 0x00001004083f75b2 */ /* 0x0000220008000100 */
        /* <DEDUP_REMOVED lines=39> */
[----:B-1234-:R-:W-:Y:S01]  /*0510*/  NOP ;  /* 0x0000000000007918 */ /* 0x01efe20000000000 */
.L_x_3:
[----:B0-----:R-:W-:Y:S05]  /*0520*/  BSYNC B0 ;  /* 0x0000000000007941 */ /* 0x001fea0003800000 */
.L_x_2:
[----:B------:R-:W0:Y:S01]  /*0530*/  SHFL.IDX PT, R6, R0, RZ, 0x1f ;  /* 0x00001fff00067589 */ /* 0x000e2200000e0000 */
[----:B------:R-:W-:Y:S01]  /*0540*/  ELECT P0, URZ, PT ;  /* 0x00000000003f782f */ /* 0x000fe20003800000 */
[----:B------:R-:W-:Y:S01]  /*0550*/  NOP ;  /* 0x0000000000007918 */ /* 0x000fe20000000000 */
[----:B------:R-:W-:Y:S01]  /*0560*/  ELECT P1, URZ, PT ;  /* 0x00000000003f782f */ /* 0x000fe20003820000 */
[----:B------:R-:W1:Y:S01]  /*0570*/  SHFL.IDX PT, R3, R0, RZ, 0x1f ;  /* 0x00001fff00037589 */ /* 0x000e6200000e0000 */
[----:B------:R-:W-:Y:S01]  /*0580*/  UMOV UR4, 0x20 ;  /* 0x0000002000047882 */ /* 0x000fe20000000000 */
[----:B------:R-:W-:Y:S01]  /*0590*/  UMOV UR11, 0x80 ;  /* 0x00000080000b7882 */ /* 0x000fe20000000000 */
[----:B------:R-:W-:Y:S01]  /*05a0*/  NOP ;  /* 0x0000000000007918 */ /* 0x000fe20000000000 */
[----:B------:R-:W2:Y:S01]  /*05b0*/  SHFL.IDX PT, R5, R5, RZ, 0x1f ;  /* 0x00001fff05057589 */ /* 0x000ea200000e0000 */
[C---:B------:R-:W-:Y:S01]  /*05c0*/  VIADD R31, R8.reuse, 0xffffffff ;  /* 0xffffffff081f7836 */ /* 0x040fe20000000000 */
[----:B------:R-:W-:Y:S01]  /*05d0*/  ULDC.64 UR50, c[0x0][0x208] ;  /* 0x0000820000327ab9 */ /* 0x000fe20000000a00 */
[----:B------:R-:W-:-:S03]  /*05e0*/  ISETP.NE.AND P2, PT, R8, RZ, PT ;  /* 0x000000ff0800720c */ /* 0x000fc60003f45270 */
[----:B------:R-:W-:Y:S02]  /*05f0*/  ISETP.GE.U32.AND P3, PT, R31, 0x2, PT ;  /* 0x000000021f00780c */ /* 0x000fe40003f66070 */
[----:B0-----:R-:W-:Y:S02]  /*0600*/  ISETP.NE.OR P0, PT, R6, RZ, !P0 ;  /* 0x000000ff0600720c */ /* 0x001fe40004705670 */
[----:B-1----:R-:W-:Y:S02]  /*0610*/  ISETP.NE.OR P1, PT, R3, RZ, !P1 ;  /* 0x000000ff0300720c */ /* 0x002fe40004f25670 */
[----:B------:R-:W-:Y:S02]  /*0620*/  SHF.R.S32.HI R3, RZ, 0x1f, R2 ;  /* 0x0000001fff037819 */ /* 0x000fe40000011402 */
[----:B--2---:R-:W-:Y:S02]  /*0630*/  R2UR UR45, R5 ;  /* 0x00000000052d72ca */ /* 0x004fe400000e0000 */
[----:B------:R-:W-:-:S05]  /*0640*/  LEA.HI R3, R3, R2, RZ, 0x2 ;  /* 0x0000000203037211 */ /* 0x000fca00078f10ff */
[----:B------:R-:W-:Y:S01]  /*0650*/  VOTEU.ALL UP0, P0 ;  /* 0x00000000003f7886 */ /* 0x000fe20000000000 */
[----:B------:R-:W-:Y:S01]  /*0660*/  LOP3.LUT R3, R3, 0xfffffffc, RZ, 0xc0, !PT ;  /* 0xfffffffc03037812 */ /* 0x000fe200078ec0ff */
[----:B------:R-:W-:-:S03]  /*0670*/  VOTEU.ALL UP1, P1 ;  /* 0x00000000003f7886 */ /* 0x000fc60000820000 */
[----:B------:R-:W0:Y:S01]  /*0680*/  @!UP0 S2UR UR7, SR_CgaCtaId ;  /* 0x00000000000789c3 */ /* 0x000e220000008800 */
[----:B------:R-:W-:Y:S01]  /*0690*/  @!UP0 UMOV UR6, 0x400 ;  /* 0x0000040000068882 */ /* 0x000fe20000000000 */
[----:B------:R-:W-:-:S04]  /*06a0*/  @!UP0 UIADD3 UR4, -UR4, 0x100000, URZ ;  /* 0x0010000004048890 */ /* 0x000fc8000fffe13f */
[----:B------:R-:W-:Y:S02]  /*06b0*/  @!UP0 USHF.L.U32 UR5, UR4, 0xb, URZ ;  /* 0x0000000b04058899 */ /* 0x000fe4000800063f */
[----:B------:R-:W-:Y:S01]  /*06c0*/  @!UP0 USHF.L.U32 UR4, UR4, 0x1, URZ ;  /* 0x0000000104048899 */ /* 0x000fe2000800063f */
[----:B------:R-:W-:Y:S01]  /*06d0*/  IMAD.IADD R0, R2, 0x1, -R3 ;  /* 0x0000000102007824 */ /* 0x000fe200078e0a03 */
[----:B------:R-:W-:Y:S01]  /*06e0*/  @!UP1 UMOV UR9, 0x400 ;  /* 0x0000040000099882 */ /* 0x000fe20000000000 */
[----:B------:R-:W-:Y:S01]  /*06f0*/  VOTEU.ALL UP2, P1 ;  /* 0x00000000003f7886 */ /* 0x000fe20000840000 */
[----:B------:R-:W-:Y:S01]  /*0700*/  VOTEU.ALL UP3, P1 ;  /* 0x00000000003f7886 */ /* 0x000fe20000860000 */
[----:B------:R-:W-:Y:S01]  /*0710*/  VOTEU.ALL UP4, P1 ;  /* 0x00000000003f7886 */ /* 0x000fe20000880000 */
[----:B------:R-:W1:Y:S01]  /*0720*/  @!UP1 S2UR UR10, SR_CgaCtaId ;  /* 0x00000000000a99c3 */ /* 0x000e620000008800 */
[----:B------:R-:W-:Y:S01]  /*0730*/  VOTEU.ALL UP5, P1 ;  /* 0x00000000003f7886 */ /* 0x000fe200008a0000 */
[----:B------:R-:W-:-:S04]  /*0740*/  SHF.R.S32.HI R3, RZ, 0x1f, R4 ;  /* 0x0000001fff037819 */ /* 0x000fc80000011404 */
[----:B------:R-:W-:-:S04]  /*0750*/  LEA.HI R3, R3, R4, RZ, 0x7 ;  /* 0x0000000403037211 */ /* 0x000fc800078f38ff */
[----:B------:R-:W-:-:S05]  /*0760*/  LOP3.LUT R3, R3, 0xffffff80, RZ, 0xc0, !PT ;  /* 0xffffff8003037812 */ /* 0x000fca00078ec0ff */
[----:B------:R-:W-:Y:S01]  /*0770*/  IMAD.IADD R3, R4, 0x1, -R3 ;  /* 0x0000000104037824 */ /* 0x000fe200078e0a03 */
[----:B0-----:R-:W-:Y:S02]  /*0780*/  @!UP0 ULEA UR8, UR7, UR6, 0x18 ;  /* 0x0000000607088291 */ /* 0x001fe4000f8ec03f */
[----:B------:R-:W-:-:S04]  /*0790*/  @!UP1 UIADD3 UR6, -UR11, 0x100000, URZ ;  /* 0x001000000b069890 */ /* 0x000fc8000fffe13f */
[----:B------:R-:W-:Y:S02]  /*07a0*/  @!UP1 USHF.L.U32 UR7, UR6, 0xb, URZ ;  /* 0x0000000b06079899 */ /* 0x000fe4000800063f */
[----:B------:R-:W-:Y:S01]  /*07b0*/  @!UP1 USHF.L.U32 UR6, UR6, 0x1, URZ ;  /* 0x0000000106069899 */ /* 0x000fe2000800063f */
[----:B------:R-:W-:Y:S01]  /*07c0*/  VOTEU.ALL UP0, P0 ;  /* 0x00000000003f7886 */ /* 0x000fe20000000000 */
[----:B-1----:R-:W-:Y:S01]  /*07d0*/  @!UP1 ULEA UR9, UR10, UR9, 0x18 ;  /* 0x000000090a099291 */ /* 0x002fe2000f8ec03f */
[----:B------:R-:W-:Y:S02]  /*07e0*/  VOTEU.ALL UP1, P0 ;  /* 0x00000000003f7886 */ /* 0x000fe40000020000 */
[----:B------:R-:W-:Y:S01]  /*07f0*/  ULDC.64 UR10, c[0x0][0x598] ;  /* 0x00016600000a7ab9 */ /* 0x000fe20000000a00 */
[----:B------:R-:W-:Y:S01]  /*0800*/  ISETP.NE.AND P0, PT, R0, 0x3, PT ;  /* 0x000000030000780c */ /* 0x000fe20003f05270 */
[----:B------:R-:W0:Y:S02]  /*0810*/  FENCE.VIEW.ASYNC.S ;  /* 0x00000000000073c6 */ /* 0x000e240000000000 */
[----:B0-----:R0:W1:Y:S01]  /*0820*/  @!UP0 SYNCS.EXCH.64 URZ, [UR8+0x190], UR4 ;  /* 0x00019004083f85b2 */ /* 0x0010620008000100 */
[----:B------:R-:W-:-:S02]  /*0830*/  ISETP.NE.U32.AND P1, PT, RZ, UR10, PT ;  /* 0x0000000aff007c0c */ /* 0x000fc4000bf25070 */
[----:B------:R-:W-:Y:S02]  /*0840*/  ISETP.EQ.OR P0, PT, R0, RZ, !P0 ;  /* 0x000000ff0000720c */ /* 0x000fe40004702670 */
[----:B------:R-:W-:Y:S02]  /*0850*/  ISETP.NE.AND.EX P1, PT, RZ, UR11, PT, P1 ;  /* 0x0000000bff007c0c */ /* 0x000fe4000bf25310 */
[----:B------:R-:W-:-:S04]  /*0860*/  ISETP.EQ.AND P0, PT, R8, RZ, P0 ;  /* 0x000000ff0800720c */ /* 0x000fc80000702270 */
[----:B------:R-:W-:-:S04]  /*0870*/  SEL R16, RZ, 0x1, !P0 ;  /* 0x00000001ff107807 */ /* 0x000fc80004000000 */
[----:B------:R-:W-:Y:S01]  /*0880*/  SEL R16, R16, 0x2, P3 ;  /* 0x0000000210107807 */ /* 0x000fe20001800000 */
[----:B------:R0:W1:Y:S01]  /*0890*/  @!UP1 SYNCS.EXCH.64 URZ, [UR8+0x198], UR4 ;  /* 0x00019804083f95b2 */ /* 0x0000620008000100 */
[----:B------:R-:W-:Y:S01]  /*08a0*/  NOP ;  /* 0x0000000000007918 */ /* 0x000fe20000000000 */
[----:B------:R0:W1:Y:S01]  /*08b0*/  @!UP2 SYNCS.EXCH.64 URZ, [UR9+0x170], UR6 ;  /* 0x00017006093fa5b2 */ /* 0x0000620008000100 */
[----:B------:R0:W1:Y:S01]  /*08c0*/  @!UP3 SYNCS.EXCH.64 URZ, [UR9+0x178], UR6 ;  /* 0x00017806093fb5b2 */ /* 0x0000620008000100 */
[----:B------:R0:W1:Y:S01]  /*08d0*/  @!UP4 SYNCS.EXCH.64 URZ, [UR9+0x180], UR6 ;  /* 0x00018006093fc5b2 */ /* 0x0000620008000100 */
[----:B------:R0:W1:Y:S01]  /*08e0*/  @!UP5 SYNCS.EXCH.64 URZ, [UR9+0x188], UR6 ;  /* 0x00018806093fd5b2 */ /* 0x0000620008000100 */
[----:B------:R-:W-:Y:S01]  /*08f0*/  NOP ;  /* 0x0000000000007918 */ /* 0x000fe20000000000 */
[----:B-1----:R-:W-:Y:S06]  /*0900*/  BAR.SYNC.DEFER_BLOCKING 0x0 ;  /* 0x0000000000007b1d */ /* 0x002fec0000010000 */
[----:B0-----:R-:W-:Y:S05]  /*0910*/  @!P1 BRA `(.L_x_4) ;  /* 0x00000000001c9947 */ /* 0x001fea0003800000 */
[----:B------:R-:W0:Y:S02]  /*0920*/  LDC.64 R6, c[0x0][0x598] ;  /* 0x00016600ff067b82 */ /* 0x000e240000000a00 */
[----:B0-----:R-:W2:Y:S02]  /*0930*/  LDG.E.64 R6, desc[UR50][R6.64] ;  /* 0x0000003206067981 */ /* 0x001ea4000c1e1b00 */
[----:B--2---:R-:W-:-:S04]  /*0940*/  ISETP.NE.U32.AND P0, PT, R6, RZ, PT ;  /* 0x000000ff0600720c */ /* 0x004fc80003f05070 */
[----:B------:R-:W-:-:S13]  /*0950*/  ISETP.NE.AND.EX P0, PT, R7, RZ, PT, P0 ;  /* 0x000000ff0700720c */ /* 0x000fda0003f05300 */
[----:B------:R-:W-:Y:S05]  /*0960*/  @!P0 BRA `(.L_x_4) ;  /* 0x0000000000088947 */ /* 0x000fea0003800000 */
[----:B------:R1:W5:Y:S01]  /*0970*/  LD.E R33, desc[UR50][R6.64] ;  /* 0x0000003206217980 */ /* 0x000362000c101900 */
[----:B------:R-:W-:Y:S05]  /*0980*/  BRA `(.L_x_5) ;  /* 0x0000000000247947 */ /* 0x000fea0003800000 */
.L_x_4:
[----:B------:R-:W-:Y:S02]  /*0990*/  ULDC.64 UR4, c[0x0][0x588] ;  /* 0x0001620000047ab9 */ /* 0x000fe40000000a00 */
[----:B------:R-:W-:-:S04]  /*09a0*/  ISETP.NE.U32.AND P0, PT, RZ, UR4, PT ;  /* 0x00000004ff007c0c */ /* 0x000fc8000bf05070 */
[----:B------:R-:W-:-:S13]  /*09b0*/  ISETP.NE.AND.EX P0, PT, RZ, UR5, PT, P0 ;  /* 0x00000005ff007c0c */ /* 0x000fda000bf05300 */
[----:B------:R-:W-:Y:S05]  /*09c0*/  @!P0 BRA `(.L_x_6) ;  /* 0x00000000000c8947 */ /* 0x000fea0003800000 */
[----:B------:R-:W0:Y:S02]  /*09d0*/  LDC.64 R6, c[0x0][0x588] ;  /* 0x00016200ff067b82 */ /* 0x000e240000000a00 */
[----:B0-----:R0:W5:Y:S01]  /*09e0*/  LDG.E R33, desc[UR50][R6.64] ;  /* 0x0000003206217981 */ /* 0x001162000c1e1900 */
[----:B------:R-:W-:Y:S05]  /*09f0*/  BRA `(.L_x_5) ;  /* 0x0000000000087947 */ /* 0x000fea0003800000 */
.L_x_6:
[----:B------:R-:W-:Y:S02]  /*0a00*/  ULDC UR4, c[0x0][0x580] ;  /* 0x0001600000047ab9 */ /* 0x000fe40000000800 */
[----:B------:R-:W-:-:S07]  /*0a10*/  IMAD.U32 R33, RZ, RZ, UR4 ;  /* 0x00000004ff217e24 */ /* 0x000fce000f8e00ff */
.L_x_5:
[----:B------:R-:W-:Y:S02]  /*0a20*/  ULDC.64 UR4, c[0x0][0x5a0] ;  /* 0x0001680000047ab9 */ /* 0x000fe40000000a00 */
[----:B------:R-:W-:-:S04]  /*0a30*/  ISETP.NE.U32.AND P0, PT, RZ, UR4, PT ;  /* 0x00000004ff007c0c */ /* 0x000fc8000bf05070 */
[----:B------:R-:W-:-:S13]  /*0a40*/  ISETP.NE.AND.EX P0, PT, RZ, UR5, PT, P0 ;  /* 0x00000005ff007c0c */ /* 0x000fda000bf05300 */
[----:B------:R-:W-:Y:S05]  /*0a50*/  @!P0 BRA `(.L_x_7) ;  /* 0x00000000001c8947 */ /* 0x000fea0003800000 */
[----:B01----:R-:W0:Y:S02]  /*0a60*/  LDC.64 R6, c[0x0][0x5a0] ;  /* 0x00016800ff067b82 */ /* 0x003e240000000a00 */
[----:B0-----:R-:W2:Y:S02]  /*0a70*/  LDG.E.64 R6, desc[UR50][R6.64] ;  /* 0x0000003206067981 */ /* 0x001ea4000c1e1b00 */
[----:B--2---:R-:W-:-:S04]  /*0a80*/  ISETP.NE.U32.AND P0, PT, R6, RZ, PT ;  /* 0x000000ff0600720c */ /* 0x004fc80003f05070 */
[----:B------:R-:W-:-:S13]  /*0a90*/  ISETP.NE.AND.EX P0, PT, R7, RZ, PT, P0 ;  /* 0x000000ff0700720c */ /* 0x000fda0003f05300 */
[----:B------:R-:W-:Y:S05]  /*0aa0*/  @!P0 BRA `(.L_x_7) ;  /* 0x0000000000088947 */ /* 0x000fea0003800000 */
[----:B------:R3:W5:Y:S01]  /*0ab0*/  LD.E R34, desc[UR50][R6.64] ;  /* 0x0000003206227980 */ /* 0x000762000c101900 */
[----:B------:R-:W-:Y:S05]  /*0ac0*/  BRA `(.L_x_8) ;  /* 0x0000000000247947 */ /* 0x000fea0003800000 */
.L_x_7:
[----:B------:R-:W-:Y:S02]  /*0ad0*/  ULDC.64 UR4, c[0x0][0x590] ;  /* 0x0001640000047ab9 */ /* 0x000fe40000000a00 */
[----:B------:R-:W-:-:S04]  /*0ae0*/  ISETP.NE.U32.AND P0, PT, RZ, UR4, PT ;  /* 0x00000004ff007c0c */ /* 0x000fc8000bf05070 */
[----:B------:R-:W-:-:S13]  /*0af0*/  ISETP.NE.AND.EX P0, PT, RZ, UR5, PT, P0 ;  /* 0x00000005ff007c0c */ /* 0x000fda000bf05300 */
[----:B------:R-:W-:Y:S05]  /*0b00*/  @!P0 BRA `(.L_x_9) ;  /* 0x00000000000c8947 */ /* 0x000fea0003800000 */
[----:B------:R-:W2:Y:S02]  /*0b10*/  LDC.64 R34, c[0x0][0x590] ;  /* 0x00016400ff227b82 */ /* 0x000ea40000000a00 */
[----:B--2---:R2:W5:Y:S01]  /*0b20*/  LDG.E R34, desc[UR50][R34.64] ;  /* 0x0000003222227981 */ /* 0x004562000c1e1900 */
[----:B------:R-:W-:Y:S05]  /*0b30*/  BRA `(.L_x_8) ;  /* 0x0000000000087947 */ /* 0x000fea0003800000 */
.L_x_9:
[----:B------:R-:W-:Y:S02]  /*0b40*/  ULDC UR4, c[0x0][0x584] ;  /* 0x0001610000047ab9 */ /* 0x000fe40000000800 */
[----:B------:R-:W-:-:S07]  /*0b50*/  IMAD.U32 R34, RZ, RZ, UR4 ;  /* 0x00000004ff227e24 */ /* 0x000fce000f8e00ff */
.L_x_8:
[----:B------:R-:W4:Y:S01]  /*0b60*/  LDC R19, c[0x0][0x65c] ;  /* 0x00019700ff137b82 */ /* 0x000f220000000800 */
[----:B------:R-:W2:Y:S01]  /*0b70*/  S2R R14, SR_CTAID.Y ;  /* 0x00000000000e7919 */ /* 0x000ea20000002600 */
[----:B------:R-:W-:Y:S01]  /*0b80*/  ULDC UR4, c[0x0][0x28c] ;  /* 0x0000a30000047ab9 */ /* 0x000fe20000000800 */
[----:B------:R-:W-:Y:S01]  /*0b90*/  ISETP.NE.AND P0, PT, R8, 0x2, PT ;  /* 0x000000020800780c */ /* 0x000fe20003f05270 */
[----:B------:R-:W-:Y:S01]  /*0ba0*/  UIADD3 UR4, UR4, 0x3f, URZ ;  /* 0x0000003f04047890 */ /* 0x000fe2000fffe03f */
[----:B01-3--:R-:W0:Y:S01]  /*0bb0*/  S2R R6, SR_CTAID.X ;  /* 0x0000000000067919 */ /* 0x00be220000002500 */
[----:B------:R-:W-:Y:S01]  /*0bc0*/  IMAD.MOV.U32 R7, RZ, RZ, RZ ;  /* 0x000000ffff077224 */ /* 0x000fe200078e00ff */
[----:B------:R-:W-:Y:S01]  /*0bd0*/  UMOV UR38, URZ ;  /* 0x0000003f00267c82 */ /* 0x000fe20008000000 */
[----:B------:R-:W-:Y:S01]  /*0be0*/  USHF.R.S32.HI UR5, URZ, 0x1f, UR4 ;  /* 0x0000001f3f057899 */ /* 0x000fe20008011404 */
[----:B------:R-:W-:Y:S01]  /*0bf0*/  UMOV UR39, URZ ;  /* 0x0000003f00277c82 */ /* 0x000fe20008000000 */
[----:B------:R-:W-:-:S02]  /*0c00*/  ULDC.64 UR6, c[0x0][0x650] ;  /* 0x0001940000067ab9 */ /* 0x000fc40000000a00 */
[----:B------:R-:W-:-:S04]  /*0c10*/  ULEA.HI UR5, UR5, UR4, URZ, 0x6 ;  /* 0x0000000405057291 */ /* 0x000fc8000f8f303f */
[----:B------:R-:W-:Y:S01]  /*0c20*/  USHF.R.S32.HI UR40, URZ, 0x6, UR5 ;  /* 0x000000063f287899 */ /* 0x000fe20008011405 */
[----:B----4-:R-:W-:-:S04]  /*0c30*/  ISETP.NE.AND P1, PT, R19, 0x1, PT ;  /* 0x000000011300780c */ /* 0x010fc80003f25270 */
[----:B------:R-:W-:-:S09]  /*0c40*/  P2R R2, PR, RZ, 0x2 ;  /* 0x00000002ff027803 */ /* 0x000fd20000000000 */
[----:B------:R-:W0:Y:S01]  /*0c50*/  @P1 LDC R11, c[0x0][0x10] ;  /* 0x00000400ff0b1b82 */ /* 0x000e220000000800 */
[----:B--2---:R-:W-:Y:S02]  /*0c60*/  @P1 IMAD.MOV.U32 R8, RZ, RZ, R14 ;  /* 0x000000ffff081224 */ /* 0x004fe400078e000e */
[----:B------:R-:W-:Y:S02]  /*0c70*/  @P1 IMAD.MOV.U32 R9, RZ, RZ, RZ ;  /* 0x000000ffff091224 */ /* 0x000fe400078e00ff */
[----:B------:R-:W-:-:S03]  /*0c80*/  @P1 IMAD.MOV.U32 R17, RZ, RZ, RZ ;  /* 0x000000ffff111224 */ /* 0x000fc600078e00ff */
[----:B------:R-:W1:Y:S01]  /*0c90*/  @!P1 LDC R5, c[0x0][0xc] ;  /* 0x00000300ff059b82 */ /* 0x000e620000000800 */
[----:B------:R-:W-:Y:S01]  /*0ca0*/  ULDC UR36, c[0x0][0xc] ;  /* 0x0000030000247ab9 */ /* 0x000fe20000000800 */
[----:B------:R-:W-:Y:S02]  /*0cb0*/  ULDC UR37, c[0x0][0x10] ;  /* 0x0000040000257ab9 */ /* 0x000fe40000000800 */
[----:B------:R-:W-:-:S04]  /*0cc0*/  UIMAD.WIDE.U32 UR36, UR36, UR37, URZ ;  /* 0x00000025242472a5 */ /* 0x000fc8000f8e003f */
[----:B------:R-:W2:Y:S01]  /*0cd0*/  LDC R2, c[0x0][0x14] ;  /* 0x00000500ff027b82 */ /* 0x000ea20000000800 */
[----:B0-----:R-:W-:-:S04]  /*0ce0*/  @P1 IMAD.WIDE.U32 R10, R6, R11, R8 ;  /* 0x0000000b060a1225 */ /* 0x001fc800078e0008 */
[----:B------:R-:W-:Y:S02]  /*0cf0*/  @P1 IMAD.IADD R17, R11, 0x1, R17 ;  /* 0x000000010b111824 */ /* 0x000fe400078e0211 */
[----:B------:R-:W-:Y:S02]  /*0d00*/  @P1 IMAD.MOV.U32 R18, RZ, RZ, R10 ;  /* 0x000000ffff121224 */ /* 0x000fe400078e000a */
[----:B-1----:R-:W-:-:S04]  /*0d10*/  @!P1 IMAD.WIDE.U32 R8, R5, R14, R6 ;  /* 0x0000000e05089225 */ /* 0x002fc800078e0006 */
[----:B------:R-:W-:Y:S02]  /*0d20*/  @!P1 IMAD.MOV.U32 R18, RZ, RZ, R8 ;  /* 0x000000ffff129224 */ /* 0x000fe400078e0008 */
[----:B------:R-:W-:Y:S01]  /*0d30*/  @!P1 IMAD.MOV.U32 R17, RZ, RZ, R9 ;  /* 0x000000ffff119224 */ /* 0x000fe200078e0009 */
[----:B------:R-:W-:Y:S06]  /*0d40*/  @P0 BRA `(.L_x_10) ;  /* 0x0000000000300947 */ /* 0x000fec0003800000 */
[----:B------:R-:W-:Y:S01]  /*0d50*/  UISETP.GE.U32.AND UP0, UPT, UR40, 0x16, UPT ;  /* 0x000000162800788c */ /* 0x000fe2000bf06070 */
[----:B------:R-:W-:Y:S01]  /*0d60*/  IMAD.MOV.U32 R8, RZ, RZ, R18 ;  /* 0x000000ffff087224 */ /* 0x000fe200078e0012 */
[----:B------:R-:W-:Y:S01]  /*0d70*/  UIMAD.WIDE.U32 UR4, UR40, -0x45d1745d, URZ ;  /* 0xba2e8ba3280478a5 */ /* 0x000fe2000f8e003f */
[----:B------:R-:W-:Y:S01]  /*0d80*/  IMAD.MOV.U32 R9, RZ, RZ, R17 ;  /* 0x000000ffff097224 */ /* 0x000fe200078e0011 */
[----:B------:R-:W-:Y:S01]  /*0d90*/  UMOV UR39, URZ ;  /* 0x0000003f00277c82 */ /* 0x000fe20008000000 */
[C---:B--2---:R-:W-:Y:S01]  /*0da0*/  IMAD R17, R2.reuse, UR37, RZ ;  /* 0x0000002502117c24 */ /* 0x044fe2000f8e02ff */
[----:B------:R-:W-:Y:S01]  /*0db0*/  USHF.R.U32.HI UR4, URZ, 0x4, UR5 ;  /* 0x000000043f047899 */ /* 0x000fe20008011605 */
[----:B------:R-:W-:-:S03]  /*0dc0*/  IMAD.WIDE.U32 R8, R2, UR36, R8 ;  /* 0x0000002402087c25 */ /* 0x000fc6000f8e0008 */
[----:B------:R-:W-:Y:S01]  /*0dd0*/  UIMAD UR38, UR4, -0x16, UR40 ;  /* 0xffffffea042678a4 */ /* 0x000fe2000f8e0228 */
[----:B------:R-:W-:Y:S01]  /*0de0*/  IMAD.IADD R17, R9, 0x1, R17 ;  /* 0x0000000109117824 */ /* 0x000fe200078e0211 */
[----:B------:R-:W-:Y:S01]  /*0df0*/  @UP0 ULOP3.LUT UR39, UR4, 0x1, URZ, 0xc0, !UPT ;  /* 0x0000000104270892 */ /* 0x000fe2000f8ec03f */
[----:B------:R-:W-:-:S11]  /*0e00*/  IMAD.MOV.U32 R18, RZ, RZ, R8 ;  /* 0x000000ffff127224 */ /* 0x000fd600078e0008 */
.L_x_10:
[----:B------:R-:W-:Y:S01]  /*0e10*/  ISETP.GE.U32.AND P0, PT, R18, UR6, PT ;  /* 0x0000000612007c0c */ /* 0x000fe2000bf06070 */
[----:B------:R-:W-:Y:S01]  /*0e20*/  IMAD.MOV.U32 R32, RZ, RZ, -0x1 ;  /* 0xffffffffff207424 */ /* 0x000fe200078e00ff */
[----:B------:R-:W-:Y:S01]  /*0e30*/  PRMT R5, RZ, 0x7610, R5 ;  /* 0x00007610ff057816 */ /* 0x000fe20000000005 */
[----:B------:R-:W-:Y:S01]  /*0e40*/  IMAD.MOV.U32 R22, RZ, RZ, -0x1 ;  /* 0xffffffffff167424 */ /* 0x000fe200078e00ff */
[----:B------:R-:W-:Y:S01]  /*0e50*/  ISETP.GE.U32.AND.EX P0, PT, R17, UR7, PT, P0 ;  /* 0x0000000711007c0c */ /* 0x000fe2000bf06100 */
[----:B------:R-:W-:-:S12]  /*0e60*/  IMAD.MOV.U32 R23, RZ, RZ, -0x1 ;  /* 0xffffffffff177424 */ /* 0x000fd800078e00ff */
[----:B------:R-:W-:Y:S05]  /*0e70*/  @P0 BRA `(.L_x_11) ;  /* 0x0000000400640947 */ /* 0x000fea0003800000 */
[----:B------:R-:W0:Y:S01]  /*0e80*/  LDC.64 R20, c[0x0][0x628] ;  /* 0x00018a00ff147b82 */ /* 0x000e220000000a00 */
[----:B------:R-:W-:Y:S02]  /*0e90*/  IMAD.MOV.U32 R8, RZ, RZ, R18 ;  /* 0x000000ffff087224 */ /* 0x000fe400078e0012 */
[----:B------:R-:W-:-:S05]  /*0ea0*/  IMAD.MOV.U32 R9, RZ, RZ, R17 ;  /* 0x000000ffff097224 */ /* 0x000fca00078e0011 */
[----:B------:R-:W1:Y:S08]  /*0eb0*/  LDC R22, c[0x0][0x630] ;  /* 0x00018c00ff167b82 */ /* 0x000e700000000800 */
[----:B------:R-:W3:Y:S01]  /*0ec0*/  LDC.64 R24, c[0x0][0x620] ;  /* 0x00018800ff187b82 */ /* 0x000ee20000000a00 */
[----:B0-----:R-:W-:-:S04]  /*0ed0*/  ISETP.NE.U32.AND P0, PT, R20, RZ, PT ;  /* 0x000000ff1400720c */ /* 0x001fc80003f05070 */
[----:B------:R-:W-:-:S13]  /*0ee0*/  ISETP.NE.AND.EX P0, PT, R21, RZ, PT, P0 ;  /* 0x000000ff1500720c */ /* 0x000fda0003f05300 */
[----:B-1-3--:R-:W-:Y:S05]  /*0ef0*/  @!P0 BRA `(.L_x_12) ;  /* 0x0000000000288947 */ /* 0x00afea0003800000 */
[----:B------:R-:W0:Y:S02]  /*0f00*/  LDC R5, c[0x0][0x634] ;  /* 0x00018d00ff057b82 */ /* 0x000e240000000800 */
[----:B0-----:R-:W-:-:S05]  /*0f10*/  IADD3 R5, P0, R18, R5, RZ ;  /* 0x0000000512057210 */ /* 0x001fca0007f1e0ff */
[----:B------:R-:W-:-:S04]  /*0f20*/  IMAD.X R15, RZ, RZ, R17, P0 ;  /* 0x000000ffff0f7224 */ /* 0x000fc800000e0611 */
[----:B------:R-:W-:-:S04]  /*0f30*/  IMAD.WIDE.U32 R8, R15, R20, RZ ;  /* 0x000000140f087225 */ /* 0x000fc800078e00ff */
[----:B------:R-:W-:-:S04]  /*0f40*/  IMAD.WIDE.U32 R10, P0, R5, R21, R8 ;  /* 0x00000015050a7225 */ /* 0x000fc80007800008 */
[----:B------:R-:W-:-:S04]  /*0f50*/  IMAD.WIDE.U32 R8, R5, R20, RZ ;  /* 0x0000001405087225 */ /* 0x000fc800078e00ff */
[----:B------:R-:W-:Y:S01]  /*0f60*/  IMAD.X R13, RZ, RZ, RZ, P0 ;  /* 0x000000ffff0d7224 */ /* 0x000fe200000e06ff */
[----:B------:R-:W-:Y:S01]  /*0f70*/  IADD3 RZ, P0, R9, R10, RZ ;  /* 0x0000000a09ff7210 */ /* 0x000fe20007f1e0ff */
[----:B------:R-:W-:-:S04]  /*0f80*/  IMAD.MOV.U32 R12, RZ, RZ, R11 ;  /* 0x000000ffff0c7224 */ /* 0x000fc800078e000b */
[----:B------:R-:W-:-:S08]  /*0f90*/  IMAD.WIDE.U32.X R8, R15, R21, R12, P0 ;  /* 0x000000150f087225 */ /* 0x000fd000000e040c */
.L_x_12:
[-CC-:B------:R-:W-:Y:S01]  /*0fa0*/  SHF.R.U64 R28, R8, R22.reuse, R9.reuse ;  /* 0x00000016081c7219 */ /* 0x180fe20000001209 */
[----:B------:R-:W0:Y:S01]  /*0fb0*/  LDC R12, c[0x0][0x618] ;  /* 0x00018600ff0c7b82 */ /* 0x000e220000000800 */
[----:B------:R-:W-:Y:S01]  /*0fc0*/  SHF.R.U32.HI R7, RZ, R22, R9 ;  /* 0x00000016ff077219 */ /* 0x000fe20000011609 */
[----:B------:R-:W-:Y:S01]  /*0fd0*/  IMAD.MOV.U32 R8, RZ, RZ, R18 ;  /* 0x000000ffff087224 */ /* 0x000fe200078e0012 */
[----:B------:R-:W-:Y:S01]  /*0fe0*/  IADD3 R11, P0, RZ, -R28, RZ ;  /* 0x8000001cff0b7210 */ /* 0x000fe20007f1e0ff */
[----:B------:R-:W-:Y:S01]  /*0ff0*/  IMAD.MOV.U32 R9, RZ, RZ, R17 ;  /* 0x000000ffff097224 */ /* 0x000fe200078e0011 */
[----:B------:R-:W-:Y:S01]  /*1000*/  I2FP.F32.U32 R5, R6 ;  /* 0x0000000600057245 */ /* 0x000fe20000201000 */
[----:B------:R-:W-:Y:S02]  /*1010*/  ULDC UR4, c[0x0][0x150] ;  /* 0x0000540000047ab9 */ /* 0x000fe40000000800 */
[----:B------:R-:W1:Y:S01]  /*1020*/  LDC.64 R26, c[0x0][0x640] ;  /* 0x00019000ff1a7b82 */ /* 0x000e620000000a00 */
[----:B------:R-:W-:-:S02]  /*1030*/  IMAD.X R13, RZ, RZ, ~R7, P0 ;  /* 0x000000ffff0d7224 */ /* 0x000fc400000e0e07 */
[----:B------:R-:W-:Y:S01]  /*1040*/  FMUL R5, R5, UR4 ;  /* 0x0000000405057c20 */ /* 0x000fe20008400000 */
[----:B------:R-:W-:Y:S01]  /*1050*/  IMAD.WIDE.U32 R8, R11, R24, R8 ;  /* 0x000000180b087225 */ /* 0x000fe200078e0008 */
[----:B------:R-:W-:-:S03]  /*1060*/  ULDC UR4, c[0x0][0x154] ;  /* 0x0000550000047ab9 */ /* 0x000fc60000000800 */
[----:B------:R-:W-:Y:S01]  /*1070*/  IMAD R10, R13, R24, RZ ;  /* 0x000000180d0a7224 */ /* 0x000fe200078e02ff */
[----:B------:R-:W3:Y:S01]  /*1080*/  LDC R7, c[0x0][0x144] ;  /* 0x00005100ff077b82 */ /* 0x000ee20000000800 */
[----:B------:R-:W4:Y:S02]  /*1090*/  F2I.U32.TRUNC.NTZ R5, R5 ;  /* 0x0000000500057305 */ /* 0x000f24000020f000 */
[----:B------:R-:W-:-:S04]  /*10a0*/  IMAD R11, R11, R25, R10 ;  /* 0x000000190b0b7224 */ /* 0x000fc800078e020a */
[----:B------:R-:W-:Y:S01]  /*10b0*/  IMAD.IADD R9, R9, 0x1, R11 ;  /* 0x0000000109097824 */ /* 0x000fe200078e020b */
[----:B------:R-:W2:Y:S04]  /*10c0*/  LDC R13, c[0x0][0x608] ;  /* 0x00018200ff0d7b82 */ /* 0x000ea80000000800 */
[----:B0-----:R-:W-:Y:S02]  /*10d0*/  SHF.R.U64 R29, R8, R12, R9 ;  /* 0x0000000c081d7219 */ /* 0x001fe40000001209 */
[----:B------:R-:W-:Y:S02]  /*10e0*/  I2FP.F32.U32 R8, R14 ;  /* 0x0000000e00087245 */ /* 0x000fe40000201000 */
[----:B------:R-:W0:Y:S01]  /*10f0*/  LDC R20, c[0x0][0x658] ;  /* 0x00019600ff147b82 */ /* 0x000e220000000800 */
[----:B-1----:R-:W-:Y:S01]  /*1100*/  ISETP.NE.U32.AND P0, PT, R26, RZ, PT ;  /* 0x000000ff1a00720c */ /* 0x002fe20003f05070 */
[----:B----4-:R-:W-:-:S02]  /*1110*/  IMAD.MOV R10, RZ, RZ, -R5 ;  /* 0x000000ffff0a7224 */ /* 0x010fc400078e0a05 */
[----:B------:R-:W-:Y:S01]  /*1120*/  FMUL R8, R8, UR4 ;  /* 0x0000000408087c20 */ /* 0x000fe20008400000 */
[----:B------:R-:W-:Y:S01]  /*1130*/  SHF.R.U32.HI R12, RZ, R12, R9 ;  /* 0x0000000cff0c7219 */ /* 0x000fe20000011609 */
[----:B------:R-:W-:Y:S01]  /*1140*/  IMAD.MOV.U32 R9, RZ, RZ, -0x1 ;  /* 0xffffffffff097424 */ /* 0x000fe200078e00ff */
[----:B------:R-:W-:Y:S01]  /*1150*/  ISETP.NE.AND.EX P0, PT, R27, RZ, PT, P0 ;  /* 0x000000ff1b00720c */ /* 0x000fe20003f05300 */
[----:B------:R1:W4:Y:S01]  /*1160*/  F2I.U32.TRUNC.NTZ R15, R8 ;  /* 0x00000008000f7305 */ /* 0x000322000020f000 */
[----:B------:R-:W1:Y:S01]  /*1170*/  LDC R21, c[0x0][0x148] ;  /* 0x00005200ff157b82 */ /* 0x000e620000000800 */
[----:B---3--:R-:W-:Y:S02]  /*1180*/  IMAD R5, R7, R10, R6 ;  /* 0x0000000a07057224 */ /* 0x008fe400078e0206 */
[----:B------:R-:W-:-:S05]  /*1190*/  IMAD.MOV.U32 R7, RZ, RZ, 0x1 ;  /* 0x00000001ff077424 */ /* 0x000fca00078e00ff */
[----:B------:R-:W3:Y:S01]  /*11a0*/  LDC R22, c[0x0][0x648] ;  /* 0x00019200ff167b82 */ /* 0x000ee20000000800 */
[-CC-:B--2---:R-:W-:Y:S02]  /*11b0*/  SHF.R.U64 R30, R29, R13.reuse, R12.reuse ;  /* 0x0000000d1d1e7219 */ /* 0x184fe4000000120c */
[----:B------:R-:W-:-:S05]  /*11c0*/  SHF.R.U32.HI R13, RZ, R13, R12 ;  /* 0x0000000dff0d7219 */ /* 0x000fca000001160c */
[----:B------:R-:W2:Y:S01]  /*11d0*/  LDC R25, c[0x0][0x638] ;  /* 0x00018e00ff197b82 */ /* 0x000ea20000000800 */
[-C--:B0-----:R-:W-:Y:S02]  /*11e0*/  SHF.L.U32 R6, R9, R20.reuse, RZ ;  /* 0x0000001409067219 */ /* 0x081fe400000006ff */
[-CC-:B------:R-:W-:Y:S02]  /*11f0*/  SHF.R.U64 R36, R30, R20.reuse, R13.reuse ;  /* 0x000000141e247219 */ /* 0x180fe4000000120d */
[-C--:B------:R-:W-:Y:S02]  /*1200*/  SHF.R.U32.HI R23, RZ, R20.reuse, R13 ;  /* 0x00000014ff177219 */ /* 0x080fe4000001160d */
[----:B------:R-:W-:Y:S01]  /*1210*/  SHF.L.U32 R12, R7, R20, RZ ;  /* 0x00000014070c7219 */ /* 0x000fe200000006ff */
[----:B------:R-:W0:Y:S01]  /*1220*/  LDC R32, c[0x0][0x610] ;  /* 0x00018400ff207b82 */ /* 0x000e220000000800 */
[----:B------:R-:W-:Y:S01]  /*1230*/  LOP3.LUT R13, RZ, R6, RZ, 0x33, !PT ;  /* 0x00000006ff0d7212 */ /* 0x000fe200078e33ff */
[----:B------:R-:W-:-:S02]  /*1240*/  IMAD.MOV.U32 R6, RZ, RZ, R36 ;  /* 0x000000ffff067224 */ /* 0x000fc400078e0024 */
[----:B------:R-:W-:-:S04]  /*1250*/  IMAD.MOV.U32 R7, RZ, RZ, R23 ;  /* 0x000000ffff077224 */ /* 0x000fc800078e0017 */
[----:B------:R-:W0:Y:S01]  /*1260*/  LDC R24, c[0x0][0x600] ;  /* 0x00018000ff187b82 */ /* 0x000e220000000800 */
[----:B-1--4-:R-:W-:Y:S05]  /*1270*/  @!P0 BRA `(.L_x_13) ;  /* 0x0000000000288947 */ /* 0x012fea0003800000 */
[----:B------:R-:W1:Y:S02]  /*1280*/  LDC R11, c[0x0][0x64c] ;  /* 0x00019300ff0b7b82 */ /* 0x000e640000000800 */
[----:B-1----:R-:W-:-:S05]  /*1290*/  IADD3 R11, P0, R11, R36, RZ ;  /* 0x000000240b0b7210 */ /* 0x002fca0007f1e0ff */
        /* <DEDUP_REMOVED lines=8> */
.L_x_13:
[----:B---3--:R-:W-:Y:S01]  /*1320*/  SHF.R.U64 R7, R6, R22, R7 ;  /* 0x0000001606077219 */ /* 0x008fe20000001207 */
[----:B0-----:R-:W-:Y:S01]  /*1330*/  VIADD R6, R24, 0xffffffff ;  /* 0xffffffff18067836 */ /* 0x001fe20000000000 */
[----:B------:R-:W-:Y:S01]  /*1340*/  LOP3.LUT R13, R30, R13, RZ, 0xc0, !PT ;  /* 0x0000000d1e0d7212 */ /* 0x000fe200078ec0ff */
[----:B------:R-:W-:Y:S02]  /*1350*/  IMAD.MOV R15, RZ, RZ, -R15 ;  /* 0x000000ffff0f7224 */ /* 0x000fe400078e0a0f */
[----:B------:R-:W-:Y:S01]  /*1360*/  IMAD.MOV R8, RZ, RZ, -R7 ;  /* 0x000000ffff087224 */ /* 0x000fe200078e0a07 */
[----:B------:R-:W-:Y:S01]  /*1370*/  LOP3.LUT R6, R29, R6, RZ, 0xc0, !PT ;  /* 0x000000061d067212 */ /* 0x000fe200078ec0ff */
[----:B------:R-:W-:Y:S02]  /*1380*/  IMAD R12, R12, R7, R13 ;  /* 0x000000070c0c7224 */ /* 0x000fe400078e020d */
[----:B------:R-:W-:Y:S02]  /*1390*/  @P1 IMAD R5, R21, R15, R14 ;  /* 0x0000000f15051224 */ /* 0x000fe400078e020e */
[----:B--2---:R-:W-:-:S02]  /*13a0*/  IMAD R7, R8, R25, R36 ;  /* 0x0000001908077224 */ /* 0x004fc400078e0224 */
[----:B------:R-:W-:Y:S02]  /*13b0*/  IMAD R32, R12, R32, R5 ;  /* 0x000000200c207224 */ /* 0x000fe400078e0205 */
[----:B------:R-:W-:Y:S02]  /*13c0*/  IMAD R7, R7, R24, R6 ;  /* 0x0000001807077224 */ /* 0x000fe400078e0206 */
[----:B------:R-:W-:Y:S02]  /*13d0*/  IMAD.MOV.U32 R5, RZ, RZ, 0x1 ;  /* 0x00000001ff057424 */ /* 0x000fe400078e00ff */
[----:B------:R-:W-:Y:S01]  /*13e0*/  IMAD.MOV.U32 R23, RZ, RZ, R28 ;  /* 0x000000ffff177224 */ /* 0x000fe200078e001c */
[----:B------:R-:W-:Y:S02]  /*13f0*/  SEL R22, R7, R32, !P1 ;  /* 0x0000002007167207 */ /* 0x000fe40004800000 */
[----:B------:R-:W-:-:S07]  /*1400*/  SEL R32, R32, R7, !P1 ;  /* 0x0000000720207207 */ /* 0x000fce0004800000 */
.L_x_11:
[----:B------:R-:W-:Y:S05]  /*1410*/  @!P2 BRA `(.L_x_14) ;  /* 0x0000001c00d0a947 */ /* 0x000fea0003800000 */
[----:B------:R-:W-:-:S13]  /*1420*/  ISETP.GT.U32.AND P0, PT, R31, 0x1, PT ;  /* 0x000000011f00780c */ /* 0x000fda0003f04070 */
[----:B------:R-:W-:Y:S05]  /*1430*/  @P0 EXIT ;  /* 0x000000000000094d */ /* 0x000fea0003800000 */
.L_x_15:
[----:B------:R-:W-:-:S08]  /*1440*/  NOP ;  /* 0x0000000000007918 */ /* 0x000fd00000000000 */
[----:B------:R-:W0:Y:S02]  /*1450*/  USETMAXREG.TRY_ALLOC.CTAPOOL UP0, 0xe8 ;  /* 0x000000e8000079c8 */ /* 0x000e240008000600 */
[----:B0-----:R-:W-:-:S13]  /*1460*/  PLOP3.LUT P0, PT, PT, PT, UP0, 0x80, 0x0 ;  /* 0x000000000000781c */ /* 0x001fda0003f0f008 */
[----:B------:R-:W-:Y:S05]  /*1470*/  @!P0 BRA `(.L_x_15) ;  /* 0xfffffffc00f08947 */ /* 0x000fea000383ffff */
[----:B------:R-:W-:-:S13]  /*1480*/  LOP3.LUT P0, RZ, R5, 0xff, RZ, 0xc0, !PT ;  /* 0x000000ff05ff7812 */ /* 0x000fda000780c0ff */
[----:B------:R-:W-:Y:S05]  /*1490*/  @!P0 EXIT ;  /* 0x000000000000894d */ /* 0x000fea0003800000 */
[----:B------:R-:W0:Y:S01]  /*14a0*/  S2UR UR4, SR_CgaCtaId ;  /* 0x00000000000479c3 */ /* 0x000e220000008800 */
[----:B------:R-:W-:Y:S01]  /*14b0*/  SHF.R.S32.HI R0, RZ, 0x1f, R3 ;  /* 0x0000001fff007819 */ /* 0x000fe20000011403 */
[----:B------:R-:W-:Y:S01]  /*14c0*/  UIADD3 UR5, UR45, -0x1, URZ ;  /* 0xffffffff2d057890 */ /* 0x000fe2000fffe03f */
[----:B------:R-:W-:Y:S01]  /*14d0*/  LOP3.LUT R52, R16, 0x1, RZ, 0xfc, !PT ;  /* 0x0000000110347812 */ /* 0x000fe200078efcff */
[----:B------:R-:W-:Y:S01]  /*14e0*/  UMOV UR42, 0x400 ;  /* 0x00000400002a7882 */ /* 0x000fe20000000000 */
[CC--:B------:R-:W-:Y:S01]  /*14f0*/  LEA.HI R4, R0.reuse, R3.reuse, RZ, 0x2 ;  /* 0x0000000300047211 */ /* 0x0c0fe200078f10ff */
[----:B------:R-:W-:Y:S01]  /*1500*/  UISETP.LT.AND UP0, UPT, UR40, 0x1, UPT ;  /* 0x000000012800788c */ /* 0x000fe2000bf01270 */
[----:B------:R-:W-:Y:S01]  /*1510*/  LEA.HI R0, R0, R3, RZ, 0x5 ;  /* 0x0000000300007211 */ /* 0x000fe200078f28ff */
[----:B------:R-:W-:Y:S01]  /*1520*/  USHF.L.U32 UR41, UR40, 0x1, URZ ;  /* 0x0000000128297899 */ /* 0x000fe2000800063f */
[--C-:B------:R-:W-:Y:S01]  /*1530*/  SHF.R.S32.HI R36, RZ, 0x2, R4.reuse ;  /* 0x00000002ff247819 */ /* 0x100fe20000011404 */
[----:B------:R-:W-:Y:S01]  /*1540*/  USEL UR44, UR40, 0x1, UP0 ;  /* 0x00000001282c7887 */ /* 0x000fe20008000000 */
[----:B------:R-:W-:Y:S01]  /*1550*/  SHF.R.S32.HI R5, RZ, 0x1f, R4 ;  /* 0x0000001fff057819 */ /* 0x000fe20000011404 */
[----:B------:R-:W-:Y:S01]  /*1560*/  UISETP.NE.AND UP0, UPT, UR5, URZ, UPT ;  /* 0x0000003f0500728c */ /* 0x000fe2000bf05270 */
[----:B------:R-:W-:Y:S01]  /*1570*/  LOP3.LUT R4, R4, 0xfffffffc, RZ, 0xc0, !PT ;  /* 0xfffffffc04047812 */ /* 0x000fe200078ec0ff */
[----:B------:R-:W-:Y:S01]  /*1580*/  UIADD3 UR44, -UR44, UR40, URZ ;  /* 0x000000282c2c7290 */ /* 0x000fe2000fffe13f */
[----:B------:R-:W-:Y:S01]  /*1590*/  LEA.HI R5, R5, R36, RZ, 0x3 ;  /* 0x0000002405057211 */ /* 0x000fe200078f18ff */
[----:B------:R-:W-:-:S02]  /*15a0*/  USEL UR7, URZ, 0x1, UP0 ;  /* 0x000000013f077887 */ /* 0x000fc40008000000 */
[----:B------:R-:W-:Y:S01]  /*15b0*/  IMAD.IADD R35, R3, 0x1, -R4 ;  /* 0x0000000103237824 */ /* 0x000fe200078e0a04 */
[----:B------:R-:W-:-:S03]  /*15c0*/  LOP3.LUT R5, R5, 0xfffffff8, RZ, 0xc0, !PT ;  /* 0xfffffff805057812 */ /* 0x000fc600078ec0ff */
[----:B------:R-:W-:Y:S01]  /*15d0*/  IMAD.U32 R54, RZ, RZ, UR7 ;  /* 0x00000007ff367e24 */ /* 0x000fe2000f8e00ff */
[----:B0-----:R-:W-:Y:S01]  /*15e0*/  ULEA UR42, UR4, UR42, 0x18 ;  /* 0x0000002a042a7291 */ /* 0x001fe2000f8ec03f */
[----:B------:R-:W-:Y:S01]  /*15f0*/  IMAD.IADD R36, R36, 0x1, -R5 ;  /* 0x0000000124247824 */ /* 0x000fe200078e0a05 */
[----:B------:R-:W-:Y:S01]  /*1600*/  USHF.L.U32 UR4, UR5, 0x3, URZ ;  /* 0x0000000305047899 */ /* 0x000fe2000800063f */
[----:B------:R-:W-:Y:S01]  /*1610*/  SHF.R.S32.HI R5, RZ, 0x5, R0 ;  /* 0x00000005ff057819 */ /* 0x000fe20000011400 */
[----:B------:R-:W-:Y:S02]  /*1620*/  UIADD3 UR5, UR42, 0x2c280, URZ ;  /* 0x0002c2802a057890 */ /* 0x000fe4000fffe03f */
[----:B------:R-:W-:Y:S01]  /*1630*/  ULOP3.LUT UR4, UR4, 0x8, URZ, 0xc0, !UPT ;  /* 0x0000000804047892 */ /* 0x000fe2000f8ec03f */
[--C-:B------:R-:W-:Y:S01]  /*1640*/  SHF.R.S32.HI R37, RZ, 0x1f, R36.reuse ;  /* 0x0000001fff257819 */ /* 0x100fe20000011424 */
[----:B------:R-:W-:Y:S01]  /*1650*/  UIADD3 UR6, UR42, 0x280, URZ ;  /* 0x000002802a067890 */ /* 0x000fe2000fffe03f */
[----:B------:R-:W-:Y:S01]  /*1660*/  IMAD R38, R5, -0x10, -R36 ;  /* 0xfffffff005267824 */ /* 0x000fe200078e0a24 */
[----:B------:R-:W-:-:S02]  /*1670*/  ULOP3.LUT UR46, UR4, 0x8, URZ, 0x3c, !UPT ;  /* 0x00000008042e7892 */ /* 0x000fc4000f8e3c3f */
[----:B------:R-:W-:Y:S01]  /*1680*/  ULOP3.LUT UR47, UR4, 0x18, URZ, 0x3c, !UPT ;  /* 0x00000018042f7892 */ /* 0x000fe2000f8e3c3f */
[----:B------:R-:W-:Y:S01]  /*1690*/  IMAD.WIDE R36, R5, 0x10, R36 ;  /* 0x0000001005247825 */ /* 0x000fe200078e0224 */
[----:B------:R-:W-:Y:S01]  /*16a0*/  UIADD3 UR43, UR42, 0x170, URZ ;  /* 0x000001702a2b7890 */ /* 0x000fe2000fffe03f */
[----:B------:R-:W-:Y:S01]  /*16b0*/  ULDC UR4, c[0x0][0x284] ;  /* 0x0000a10000047ab9 */ /* 0x000fe20000000800 */
[----:B------:R-:W-:Y:S01]  /*16c0*/  USHF.R.U32.HI UR5, URZ, 0x4, UR5 ;  /* 0x000000043f057899 */ /* 0x000fe20008011605 */
[----:B------:R-:W-:Y:S01]  /*16d0*/  VIADD R38, R38, UR4 ;  /* 0x0000000426267c36 */ /* 0x000fe20008000000 */
[----:B------:R-:W-:Y:S02]  /*16e0*/  USHF.R.U32.HI UR6, URZ, 0x4, UR6 ;  /* 0x000000043f067899 */ /* 0x000fe40008011606 */
[----:B------:R-:W-:Y:S02]  /*16f0*/  ULEA UR45, UR45, UR43, 0x3 ;  /* 0x0000002b2d2d7291 */ /* 0x000fe4000f8e183f */
[----:B------:R-:W-:-:S02]  /*1700*/  ULOP3.LUT UR48, UR5, 0x3fff, URZ, 0xc0, !UPT ;  /* 0x00003fff05307892 */ /* 0x000fc4000f8ec03f */
[----:B------:R-:W-:-:S12]  /*1710*/  ULOP3.LUT UR49, UR6, 0x3fff, URZ, 0xc0, !UPT ;  /* 0x00003fff06317892 */ /* 0x000fd8000f8ec03f */
.L_x_51:
[----:B------:R-:W-:Y:S01]  /*1720*/  SHF.L.U32 R0, R54, 0x1f, RZ ;  /* 0x0000001f36007819 */ /* 0x000fe200000006ff */
[----:B------:R-:W-:Y:S02]  /*1730*/  ULDC UR4, c[0x0][0x28c] ;  /* 0x0000a30000047ab9 */ /* 0x000fe40000000800 */
[----:B------:R-:W-:Y:S01]  /*1740*/  ISETP.LT.AND P1, PT, RZ, UR4, PT ;  /* 0x00000004ff007c0c */ /* 0x000fe2000bf21270 */
[----:B------:R-:W0:Y:S02]  /*1750*/  SYNCS.PHASECHK.TRANS64.TRYWAIT P0, [UR45+-0x8], R0 ;  /* 0xfffff800ff0075a7 */ /* 0x000e24000800016d */
[----:B01-34-:R-:W-:Y:S10]  /*1760*/  @!P0 BRA `(.L_x_16) ;  /* 0x00000034007c8947 */ /* 0x01bff40003800000 */
.L_x_91:
[----:B------:R-:W-:Y:S05]  /*1770*/  @P1 BRA `(.L_x_17) ;  /* 0x0000000000401947 */ /* 0x000fea0003800000 */
[----:B0-----:R-:W-:Y:S01]  /*1780*/  MOV R0, 0x0 ;  /* 0x0000000000007802 */ /* 0x001fe20000000f00 */
[----:B------:R-:W-:Y:S01]  /*1790*/  ULDC.64 UR4, c[0x4][0x68] ;  /* 0x01001a0000047ab9 */ /* 0x000fe20000000a00 */
[----:B------:R-:W-:Y:S01]  /*17a0*/  ULDC.64 UR6, c[0x4][0x8] ;  /* 0x0100020000067ab9 */ /* 0x000fe20000000a00 */
[----:B------:R-:W-:Y:S01]  /*17b0*/  IMAD.U32 R4, RZ, RZ, UR4 ;  /* 0x00000004ff047e24 */ /* 0x000fe2000f8e00ff */
[----:B------:R0:W1:Y:S01]  /*17c0*/  LDC.64 R14, c[0x4][R0] ;  /* 0x01000000000e7b82 */ /* 0x0000620000000a00 */
[----:B------:R-:W-:Y:S01]  /*17d0*/  IMAD.U32 R5, RZ, RZ, UR5 ;  /* 0x00000005ff057e24 */ /* 0x000fe2000f8e00ff */
[----:B------:R-:W-:Y:S01]  /*17e0*/  ULDC.64 UR4, c[0x4][0x70] ;  /* 0x01001c0000047ab9 */ /* 0x000fe20000000a00 */
[----:B------:R-:W-:Y:S02]  /*17f0*/  IMAD.U32 R10, RZ, RZ, UR6 ;  /* 0x00000006ff0a7e24 */ /* 0x000fe4000f8e00ff */
[----:B------:R-:W-:Y:S02]  /*1800*/  IMAD.U32 R6, RZ, RZ, UR4 ;  /* 0x00000004ff067e24 */ /* 0x000fe4000f8e00ff */
[----:B------:R-:W-:-:S02]  /*1810*/  IMAD.U32 R7, RZ, RZ, UR5 ;  /* 0x00000005ff077e24 */ /* 0x000fc4000f8e00ff */
[----:B------:R-:W-:Y:S02]  /*1820*/  IMAD.U32 R11, RZ, RZ, UR7 ;  /* 0x00000007ff0b7e24 */ /* 0x000fe4000f8e00ff */
[----:B------:R-:W-:Y:S02]  /*1830*/  IMAD.MOV.U32 R8, RZ, RZ, 0x1e1 ;  /* 0x000001e1ff087424 */ /* 0x000fe400078e00ff */
[----:B------:R-:W-:Y:S02]  /*1840*/  IMAD.MOV.U32 R12, RZ, RZ, 0x1 ;  /* 0x00000001ff0c7424 */ /* 0x000fe400078e00ff */
[----:B0-----:R-:W-:-:S07]  /*1850*/  IMAD.MOV.U32 R13, RZ, RZ, RZ ;  /* 0x000000ffff0d7224 */ /* 0x001fce00078e00ff */
[----:B------:R-:W-:-:S07]  /*1860*/  LEPC R20, `(.L_x_17) ;  /* 0x000000001014794e */ /* 0x000fce0000000000 */
[----:B-12--5:R-:W-:Y:S05]  /*1870*/  CALL.ABS.NOINC R14 ;  /* 0x000000000e007343 */ /* 0x026fea0003c00000 */
.L_x_17:
[----:B------:R-:W-:-:S13]  /*1880*/  ISETP.NE.AND P0, PT, R52, 0x3, PT ;  /* 0x000000033400780c */ /* 0x000fda0003f05270 */
[----:B------:R-:W-:Y:S05]  /*1890*/  @!P0 BRA `(.L_x_18) ;  /* 0x0000000000048947 */ /* 0x000fea0003800000 */
[----:B------:R-:W-:Y:S01]  /*18a0*/  BPT.TRAP 0x1 ;  /* 0x000000040000795c */ /* 0x000fe20000300000 */
.L_x_18:
[----:B0-----:R-:W-:Y:S02]  /*18b0*/  IMAD.U32 R3, RZ, RZ, UR38 ;  /* 0x00000026ff037e24 */ /* 0x001fe4000f8e00ff */
[----:B------:R-:W-:-:S03]  /*18c0*/  IMAD.U32 R0, RZ, RZ, UR39 ;  /* 0x00000027ff007e24 */ /* 0x000fc6000f8e00ff */
[----:B------:R-:W-:Y:S02]  /*18d0*/  LEA R3, R3, UR42, 0x3 ;  /* 0x0000002a03037c11 */ /* 0x000fe4000f8e18ff */
[----:B------:R-:W-:-:S04]  /*18e0*/  SHF.L.U32 R0, R0, 0x1f, RZ ;  /* 0x0000001f00007819 */ /* 0x000fc800000006ff */
[----:B------:R0:W1:Y:S01]  /*18f0*/  SYNCS.PHASECHK.TRANS64.TRYWAIT P1, [R3+URZ], R0 ;  /* 0x00000000030075a7 */ /* 0x000062000802017f */
[----:B------:R-:W-:Y:S05]  /*1900*/  @!P0 BRA `(.L_x_19) ;  /* 0x0000000000048947 */ /* 0x000fea0003800000 */
[----:B------:R-:W-:Y:S01]  /*1910*/  BPT.TRAP 0x1 ;  /* 0x000000040000795c */ /* 0x000fe20000300000 */
.L_x_19:
[----:B-1----:R-:W-:Y:S05]  /*1920*/  @P1 BRA `(.L_x_20) ;  /* 0x0000000000081947 */ /* 0x002fea0003800000 */
[----:B------:R-:W1:Y:S02]  /*1930*/  SYNCS.PHASECHK.TRANS64.TRYWAIT P1, [R3+URZ], R0 ;  /* 0x00000000030075a7 */ /* 0x000e64000802017f */
[----:B-1----:R-:W-:Y:S05]  /*1940*/  @!P1 BRA `(.L_x_21) ;  /* 0x00000034001c9947 */ /* 0x002fea0003800000 */
.L_x_20:
[----:B------:R-:W-:Y:S05]  /*1950*/  WARPSYNC.ALL ;  /* 0x0000000000007948 */ /* 0x000fea0003800000 */
[----:B------:R-:W-:Y:S01]  /*1960*/  ULEA UR8, UR38, UR49, 0x9 ;  /* 0x0000003126087291 */ /* 0x000fe2000f8e483f */
[----:B------:R-:W-:Y:S01]  /*1970*/  WARPGROUP.ARRIVE ;  /* 0x00000000000079c5 */ /* 0x000fe20000000000 */
[----:B------:R-:W-:Y:S01]  /*1980*/  ULEA UR9, UR38, UR48, 0x7 ;  /* 0x0000003026097291 */ /* 0x000fe2000f8e383f */
[----:B01----:R-:W-:Y:S01]  /*1990*/  IMAD.U32 R0, RZ, RZ, UR44 ;  /* 0x0000002cff007e24 */ /* 0x003fe2000f8e00ff */
[----:B------:R-:W-:Y:S01]  /*19a0*/  UMOV UR5, 0x40000040 ;  /* 0x4000004000057882 */ /* 0x000fe20000000000 */
[----:B------:R-:W-:-:S02]  /*19b0*/  UMOV UR7, 0xc0000010 ;  /* 0xc000001000077882 */ /* 0x000fc40000000000 */
[----:B------:R-:W-:Y:S01]  /*19c0*/  UMOV UR4, UR8 ;  /* 0x0000000800047c82 */ /* 0x000fe20008000000 */
[----:B------:R-:W-:Y:S01]  /*19d0*/  ISETP.GE.AND P1, PT, R0, 0x1, PT ;  /* 0x000000010000780c */ /* 0x000fe20003f26270 */
[----:B------:R-:W-:Y:S02]  /*19e0*/  UMOV UR6, UR9 ;  /* 0x0000000900067c82 */ /* 0x000fe40008000000 */
[----:B------:R-:W-:Y:S01]  /*19f0*/  HGMMA.64x16x16.F32.BF16 R24, gdesc[UR4].tnspA.tnspB, RZ, !UPT, gsb0 ;  /* 0x60200000041879f0 */ /* 0x000fe2000c0018ff */
[----:B------:R-:W-:Y:S02]  /*1a00*/  UIADD3 UR4, UR8, 0x80, URZ ;  /* 0x0000008008047890 */ /* 0x000fe4000fffe03f */
[----:B------:R-:W-:Y:S01]  /*1a10*/  UIADD3 UR6, UR9, 0x20, URZ ;  /* 0x0000002009067890 */ /* 0x000fe2000fffe03f */
[----:B------:R-:W-:Y:S01]  /*1a20*/  UMOV UR5, 0x40000040 ;  /* 0x4000004000057882 */ /* 0x000fe20000000000 */
[----:B------:R-:W-:Y:S01]  /*1a30*/  UMOV UR7, 0xc0000010 ;  /* 0xc000001000077882 */ /* 0x000fe20000000000 */
[----:B------:R-:W-:-:S02]  /*1a40*/  WARPGROUP.DEPBAR.LE gsb0, 0x0 ;  /* 0x00008000000079c5 */ /* 0x000fc40000010000 */
[----:B------:R-:W-:-:S06]  /*1a50*/  WARPGROUP.ARRIVE ;  /* 0x00000000000079c5 */ /* 0x000fcc0000000000 */
[----:B------:R-:W-:Y:S01]  /*1a60*/  HGMMA.64x16x16.F32.BF16 R24, gdesc[UR4].tnspA.tnspB, R24, gsb0 ;  /* 0x60200000041879f0 */ /* 0x000fe20008001818 */
[----:B------:R-:W-:Y:S02]  /*1a70*/  UIADD3 UR4, UR8, 0x100, URZ ;  /* 0x0000010008047890 */ /* 0x000fe4000fffe03f */
[----:B------:R-:W-:Y:S01]  /*1a80*/  UIADD3 UR6, UR9, 0x40, URZ ;  /* 0x0000004009067890 */ /* 0x000fe2000fffe03f */
[----:B------:R-:W-:Y:S01]  /*1a90*/  UMOV UR5, 0x40000040 ;  /* 0x4000004000057882 */ /* 0x000fe20000000000 */
[----:B------:R-:W-:Y:S01]  /*1aa0*/  UMOV UR7, 0xc0000010 ;  /* 0xc000001000077882 */ /* 0x000fe20000000000 */
[----:B------:R-:W-:Y:S02]  /*1ab0*/  WARPGROUP.DEPBAR.LE gsb0, 0x0 ;  /* 0x00008000000079c5 */ /* 0x000fe40000010000 */
        /* <DEDUP_REMOVED lines=8> */
[----:B------:R-:W-:Y:S03]  /*1b40*/  HGMMA.64x16x16.F32.BF16 R24, gdesc[UR4].tnspA.tnspB, R24, gsb0 ;  /* 0x60200000041879f0 */ /* 0x000fe60008001818 */
[----:B------:R-:W-:Y:S02]  /*1b50*/  WARPGROUP.DEPBAR.LE gsb0, 0x0 ;  /* 0x00008000000079c5 */ /* 0x000fe40000010000 */
[----:B------:R-:W-:Y:S05]  /*1b60*/  @!P1 BRA `(.L_x_22) ;  /* 0x0000000400109947 */ /* 0x000fea0003800000 */
[----:B------:R-:W-:Y:S01]  /*1b70*/  UIADD3 UR4, UR38, 0x1, URZ ;  /* 0x0000000126047890 */ /* 0x000fe2000fffe03f */
[----:B------:R-:W-:Y:S01]  /*1b80*/  IMAD.U32 R0, RZ, RZ, UR44 ;  /* 0x0000002cff007e24 */ /* 0x000fe2000f8e00ff */
[----:B------:R-:W-:Y:S02]  /*1b90*/  UMOV UR9, UR38 ;  /* 0x0000002600097c82 */ /* 0x000fe40008000000 */
[----:B------:R-:W-:-:S04]  /*1ba0*/  UISETP.NE.AND UP0, UPT, UR4, 0x16, UPT ;  /* 0x000000160400788c */ /* 0x000fc8000bf05270 */
[----:B------:R-:W-:Y:S02]  /*1bb0*/  USEL UR5, URZ, 0x1, UP0 ;  /* 0x000000013f057887 */ /* 0x000fe40008000000 */
[----:B------:R-:W-:Y:S02]  /*1bc0*/  USEL UR8, UR4, URZ, UP0 ;  /* 0x0000003f04087287 */ /* 0x000fe40008000000 */
[----:B------:R-:W-:-:S06]  /*1bd0*/  ULOP3.LUT UR5, UR39, UR5, URZ, 0x3c, !UPT ;  /* 0x0000000527057292 */ /* 0x000fcc000f8e3c3f */
[----:B------:R-:W-:-:S07]  /*1be0*/  IMAD.U32 R5, RZ, RZ, UR5 ;  /* 0x00000005ff057e24 */ /* 0x000fce000f8e00ff */
.L_x_29:
[----:B01----:R-:W-:Y:S05]  /*1bf0*/  @!P0 BRA `(.L_x_23) ;  /* 0x0000000000048947 */ /* 0x003fea0003800000 */
[----:B------:R-:W-:Y:S01]  /*1c00*/  BPT.TRAP 0x1 ;  /* 0x000000040000795c */ /* 0x000fe20000300000 */
.L_x_23:
[----:B------:R-:W-:Y:S01]  /*1c10*/  ULEA UR4, UR8, UR42, 0x3 ;  /* 0x0000002a08047291 */ /* 0x000fe2000f8e183f */
[----:B------:R-:W-:-:S08]  /*1c20*/  SHF.L.U32 R3, R5, 0x1f, RZ ;  /* 0x0000001f05037819 */ /* 0x000fd000000006ff */
[----:B------:R0:W1:Y:S01]  /*1c30*/  SYNCS.PHASECHK.TRANS64.TRYWAIT P1, [UR4], R3 ;  /* 0x00000003ff0075a7 */ /* 0x0000620008020144 */
[----:B------:R-:W-:Y:S05]  /*1c40*/  @!P0 BRA `(.L_x_24) ;  /* 0x0000000000048947 */ /* 0x000fea0003800000 */
[----:B------:R-:W-:Y:S01]  /*1c50*/  BPT.TRAP 0x1 ;  /* 0x000000040000795c */ /* 0x000fe20000300000 */
.L_x_24:
[----:B-1----:R-:W-:Y:S05]  /*1c60*/  @P1 BRA `(.L_x_25) ;  /* 0x0000000000081947 */ /* 0x002fea0003800000 */
[----:B------:R-:W1:Y:S02]  /*1c70*/  SYNCS.PHASECHK.TRANS64.TRYWAIT P1, [UR4], R3 ;  /* 0x00000003ff0075a7 */ /* 0x000e640008020144 */
[----:B-1----:R-:W-:Y:S05]  /*1c80*/  @!P1 BRA `(.L_x_26) ;  /* 0x0000003000609947 */ /* 0x002fea0003800000 */
.L_x_25:
[----:B------:R-:W-:Y:S01]  /*1c90*/  ULEA UR10, UR8, UR49, 0x9 ;  /* 0x00000031080a7291 */ /* 0x000fe2000f8e483f */
[----:B------:R-:W-:Y:S01]  /*1ca0*/  WARPGROUP.ARRIVE ;  /* 0x00000000000079c5 */ /* 0x000fe20000000000 */
[----:B------:R-:W-:Y:S01]  /*1cb0*/  ULEA UR11, UR8, UR48, 0x7 ;  /* 0x00000030080b7291 */ /* 0x000fe2000f8e383f */
[----:B------:R-:W-:Y:S01]  /*1cc0*/  UMOV UR5, 0x40000040 ;  /* 0x4000004000057882 */ /* 0x000fe20000000000 */
[----:B------:R-:W-:-:S03]  /*1cd0*/  UMOV UR7, 0xc0000010 ;  /* 0xc000001000077882 */ /* 0x000fc60000000000 */
[----:B------:R-:W-:Y:S02]  /*1ce0*/  UMOV UR4, UR10 ;  /* 0x0000000a00047c82 */ /* 0x000fe40008000000 */
[----:B------:R-:W-:Y:S02]  /*1cf0*/  UMOV UR6, UR11 ;  /* 0x0000000b00067c82 */ /* 0x000fe40008000000 */
[----:B------:R-:W-:Y:S01]  /*1d00*/  HGMMA.64x16x16.F32.BF16 R24, gdesc[UR4].tnspA.tnspB, R24, gsb0 ;  /* 0x60200000041879f0 */ /* 0x000fe20008001818 */
        /* <DEDUP_REMOVED lines=23> */
[----:B------:R-:W-:Y:S01]  /*1e80*/  BPT.TRAP 0x1 ;  /* 0x000000040000795c */ /* 0x000fe20000300000 */
.L_x_27:
[----:B------:R-:W-:Y:S01]  /*1e90*/  ULEA UR4, UR9, UR42, 0x3 ;  /* 0x0000002a09047291 */ /* 0x000fe2000f8e183f */
[----:B------:R-:W-:-:S03]  /*1ea0*/  ISETP.GT.U32.AND P1, PT, R16, 0x1, PT ;  /* 0x000000011000780c */ /* 0x000fc60003f24070 */
[----:B------:R-:W-:-:S04]  /*1eb0*/  UIADD3 UR4, UR4, 0xb0, URZ ;  /* 0x000000b004047890 */ /* 0x000fc8000fffe03f */
[----:B------:R-:W-:-:S09]  /*1ec0*/  UPRMT UR4, URZ, 0x654, UR4 ;  /* 0x000006543f047896 */ /* 0x000fd20008000004 */
[----:B------:R-:W-:Y:S01]  /*1ed0*/  SYNCS.ARRIVE.TRANS64.RED.A1T0 RZ, [UR4], RZ ;  /* 0x000000ffffff79a7 */ /* 0x000fe20008100404 */
[----:B------:R-:W-:Y:S05]  /*1ee0*/  @P1 BRA `(.L_x_28) ;  /* 0x0000000000041947 */ /* 0x000fea0003800000 */
[----:B------:R-:W-:Y:S01]  /*1ef0*/  BPT.TRAP 0x1 ;  /* 0x000000040000795c */ /* 0x000fe20000300000 */
.L_x_28:
[----:B------:R-:W-:Y:S01]  /*1f00*/  UIADD3 UR8, UR8, 0x1, URZ ;  /* 0x0000000108087890 */ /* 0x000fe2000fffe03f */
[C---:B------:R-:W-:Y:S01]  /*1f10*/  ISETP.GT.AND P1, PT, R0.reuse, 0x1, PT ;  /* 0x000000010000780c */ /* 0x040fe20003f24270 */
[----:B------:R-:W-:Y:S01]  /*1f20*/  UIADD3 UR9, UR9, 0x1, URZ ;  /* 0x0000000109097890 */ /* 0x000fe2000fffe03f */
[----:B------:R-:W-:Y:S01]  /*1f30*/  VIADD R0, R0, 0xffffffff ;  /* 0xffffffff00007836 */ /* 0x000fe20000000000 */
[----:B------:R-:W-:Y:S02]  /*1f40*/  UISETP.NE.AND UP0, UPT, UR8, 0x16, UPT ;  /* 0x000000160800788c */ /* 0x000fe4000bf05270 */
[----:B------:R-:W-:Y:S02]  /*1f50*/  UISETP.NE.AND UP1, UPT, UR9, 0x16, UPT ;  /* 0x000000160900788c */ /* 0x000fe4000bf25270 */
[----:B------:R-:W-:Y:S02]  /*1f60*/  USEL UR4, URZ, 0x1, UP0 ;  /* 0x000000013f047887 */ /* 0x000fe40008000000 */
[----:B------:R-:W-:-:S02]  /*1f70*/  USEL UR8, UR8, URZ, UP0 ;  /* 0x0000003f08087287 */ /* 0x000fc40008000000 */
[----:B------:R-:W-:Y:S02]  /*1f80*/  USEL UR9, UR9, URZ, UP1 ;  /* 0x0000003f09097287 */ /* 0x000fe40008800000 */
[----:B------:R-:W-:Y:S01]  /*1f90*/  LOP3.LUT R5, R5, UR4, RZ, 0x3c, !PT ;  /* 0x0000000405057c12 */ /* 0x000fe2000f8e3cff */
[----:B------:R-:W-:Y:S09]  /*1fa0*/  @P1 BRA `(.L_x_29) ;  /* 0xfffffffc00101947 */ /* 0x000ff2000383ffff */
.L_x_22:
[----:B------:R-:W3:Y:S01]  /*1fb0*/  LDC R0, c[0x0][0x28c] ;  /* 0x0000a300ff007b82 */ /* 0x000ee20000000800 */
[----:B01----:R-:W-:-:S04]  /*1fc0*/  IMAD.U32 R3, RZ, RZ, UR46 ;  /* 0x0000002eff037e24 */ /* 0x003fc8000f8e00ff */
[----:B------:R0:W-:Y:S01]  /*1fd0*/  SYNCS.ARRIVE.TRANS64.A1T0 RZ, [R3+UR43], RZ ;  /* 0x000000ff03ff79a7 */ /* 0x0001e2000810002b */
[----:B---3--:R-:W-:-:S13]  /*1fe0*/  ISETP.GE.AND P1, PT, R0, 0x1, PT ;  /* 0x000000010000780c */ /* 0x008fda0003f26270 */
[----:B0-----:R-:W-:Y:S05]  /*1ff0*/  @!P1 BRA `(.L_x_30) ;  /* 0x0000000000349947 */ /* 0x001fea0003800000 */
[----:B------:R-:W-:Y:S05]  /*2000*/  @!P0 BRA `(.L_x_31) ;  /* 0x0000000000048947 */ /* 0x000fea0003800000 */
[----:B------:R-:W-:Y:S01]  /*2010*/  BPT.TRAP 0x1 ;  /* 0x000000040000795c */ /* 0x000fe20000300000 */
.L_x_31:
[----:B------:R-:W-:Y:S01]  /*2020*/  UIADD3 UR6, UR44, UR38, URZ ;  /* 0x000000262c067290 */ /* 0x000fe2000fffe03f */
[----:B------:R-:W-:-:S03]  /*2030*/  ISETP.GT.U32.AND P0, PT, R16, 0x1, PT ;  /* 0x000000011000780c */ /* 0x000fc60003f04070 */
[----:B------:R-:W-:-:S04]  /*2040*/  UIMAD.WIDE.U32 UR4, UR6, -0x45d1745d, URZ ;  /* 0xba2e8ba3060478a5 */ /* 0x000fc8000f8e003f */
[----:B------:R-:W-:-:S04]  /*2050*/  USHF.R.U32.HI UR4, URZ, 0x4, UR5 ;  /* 0x000000043f047899 */ /* 0x000fc80008011605 */
[----:B------:R-:W-:-:S04]  /*2060*/  UIMAD UR6, UR4, -0x16, UR6 ;  /* 0xffffffea040678a4 */ /* 0x000fc8000f8e0206 */
[----:B------:R-:W-:-:S04]  /*2070*/  ULEA UR6, UR6, UR42, 0x3 ;  /* 0x0000002a06067291 */ /* 0x000fc8000f8e183f */
[----:B------:R-:W-:-:S04]  /*2080*/  UIADD3 UR6, UR6, 0xb0, URZ ;  /* 0x000000b006067890 */ /* 0x000fc8000fffe03f */
[----:B------:R-:W-:-:S09]  /*2090*/  UPRMT UR6, URZ, 0x654, UR6 ;  /* 0x000006543f067896 */ /* 0x000fd20008000006 */
[----:B------:R-:W-:Y:S01]  /*20a0*/  SYNCS.ARRIVE.TRANS64.RED.A1T0 RZ, [UR6], RZ ;  /* 0x000000ffffff79a7 */ /* 0x000fe20008100406 */
[----:B------:R-:W-:Y:S05]  /*20b0*/  @P0 BRA `(.L_x_30) ;  /* 0x0000000000040947 */ /* 0x000fea0003800000 */
[----:B------:R-:W-:Y:S01]  /*20c0*/  BPT.TRAP 0x1 ;  /* 0x000000040000795c */ /* 0x000fe20000300000 */
.L_x_30:
[----:B------:R-:W-:Y:S01]  /*20d0*/  SHF.L.U32 R0, R54, 0x1f, RZ ;  /* 0x0000001f36007819 */ /* 0x000fe200000006ff */
[----:B------:R-:W-:Y:S01]  /*20e0*/  UIADD3 UR38, UR41, UR38, URZ ;  /* 0x0000002629267290 */ /* 0x000fe2000fffe03f */
[----:B------:R-:W0:Y:S01]  /*20f0*/  LDC R8, c[0x0][0x288] ;  /* 0x0000a200ff087b82 */ /* 0x000e220000000800 */
[----:B------:R-:W-:Y:S01]  /*2100*/  UISETP.GE.U32.AND UP1, UPT, UR41, 0x16, UPT ;  /* 0x000000162900788c */ /* 0x000fe2000bf26070 */
[----:B------:R-:W-:Y:S01]  /*2110*/  IMAD.SHL.U32 R6, R35, 0x2, RZ ;  /* 0x0000000223067824 */ /* 0x000fe200078e00ff */
[----:B------:R-:W-:Y:S02]  /*2120*/  UISETP.GT.U32.AND UP0, UPT, UR38, 0x15, UPT ;  /* 0x000000152600788c */ /* 0x000fe4000bf04070 */
[----:B------:R-:W-:Y:S02]  /*2130*/  UIMAD.WIDE.U32 UR4, UR38, -0x45d1745d, URZ ;  /* 0xba2e8ba3260478a5 */ /* 0x000fe4000f8e003f */
[----:B------:R-:W-:Y:S01]  /*2140*/  UISETP.LT.U32.AND UP0, UPT, UR41, 0x16, UP0 ;  /* 0x000000162900788c */ /* 0x000fe20008701070 */
[----:B------:R-:W1:Y:S01]  /*2150*/  SYNCS.PHASECHK.TRANS64.TRYWAIT P0, [UR45+0x8], R0 ;  /* 0x00000800ff0075a7 */ /* 0x000e62000800016d */
[----:B------:R-:W-:Y:S01]  /*2160*/  USHF.R.U32.HI UR4, URZ, 0x4, UR5 ;  /* 0x000000043f047899 */ /* 0x000fe20008011605 */
[----:B------:R-:W-:Y:S01]  /*2170*/  SHF.R.S32.HI R7, RZ, 0x1f, R6 ;  /* 0x0000001fff077819 */ /* 0x000fe20000011406 */
[----:B------:R-:W-:-:S02]  /*2180*/  USEL UR6, URZ, 0x1, !UP0 ;  /* 0x000000013f067887 */ /* 0x000fc4000c000000 */
[----:B------:R-:W-:Y:S02]  /*2190*/  UIMAD UR38, UR4, -0x16, UR38 ;  /* 0xffffffea042678a4 */ /* 0x000fe4000f8e0226 */
[----:B------:R-:W-:-:S04]  /*21a0*/  ULOP3.LUT UR39, UR39, UR6, URZ, 0x3c, !UPT ;  /* 0x0000000627277292 */ /* 0x000fc8000f8e3c3f */
[----:B------:R-:W-:Y:S01]  /*21b0*/  @UP1 ULOP3.LUT UR39, UR39, 0x1, UR4, 0x78, !UPT ;  /* 0x0000000127271892 */ /* 0x000fe2000f8e7804 */
[----:B01----:R-:W-:Y:S11]  /*21c0*/  @!P0 BRA `(.L_x_32) ;  /* 0x0000002c00288947 */ /* 0x003ff60003800000 */
.L_x_92:
[----:B0-----:R-:W-:Y:S01]  /*21d0*/  IMAD.SHL.U32 R3, R32, 0x40, RZ ;  /* 0x0000004020037824 */ /* 0x001fe200078e00ff */
[----:B------:R-:W-:Y:S01]  /*21e0*/  ULDC UR6, c[0x0][0x284] ;  /* 0x0000a10000067ab9 */ /* 0x000fe20000000800 */
[----:B------:R-:W-:Y:S01]  /*21f0*/  IMAD.SHL.U32 R12, R22, 0x10, RZ ;  /* 0x00000010160c7824 */ /* 0x000fe200078e00ff */
[----:B------:R-:W-:Y:S01]  /*2200*/  SHF.R.S32.HI R11, RZ, 0x1f, R23 ;  /* 0x0000001fff0b7819 */ /* 0x000fe20000011417 */
[----:B------:R-:W-:Y:S01]  /*2210*/  ULDC.64 UR4, c[0x0][0x5d0] ;  /* 0x0001740000047ab9 */ /* 0x000fe20000000a00 */
[----:B------:R-:W-:Y:S01]  /*2220*/  ISETP.GE.AND P0, PT, R3, UR6, PT ;  /* 0x0000000603007c0c */ /* 0x000fe2000bf06270 */
[----:B------:R-:W-:Y:S01]  /*2230*/  IMAD.WIDE.U32 R4, R23, UR4, R6 ;  /* 0x0000000417047c25 */ /* 0x000fe2000f8e0006 */
[----:B------:R-:W-:Y:S02]  /*2240*/  SHF.R.S32.HI R13, RZ, 0x1f, R12 ;  /* 0x0000001fff0d7819 */ /* 0x000fe4000001140c */
[C---:B------:R-:W-:Y:S01]  /*2250*/  ISETP.GE.OR P0, PT, R12.reuse, R8, P0 ;  /* 0x000000080c00720c */ /* 0x040fe20000706670 */
[----:B------:R-:W-:Y:S01]  /*2260*/  IMAD R0, R11, UR4, RZ ;  /* 0x000000040b007c24 */ /* 0x000fe2000f8e02ff */
[----:B------:R-:W-:-:S03]  /*2270*/  IADD3 R4, P1, R12, R4, RZ ;  /* 0x000000040c047210 */ /* 0x000fc60007f3e0ff */
[----:B------:R-:W-:-:S05]  /*2280*/  IMAD R9, R23, UR5, R0 ;  /* 0x0000000517097c24 */ /* 0x000fca000f8e0200 */
[----:B------:R-:W-:-:S03]  /*2290*/  IADD3.X R5, R13, R5, R9, P1, !PT ;  /* 0x000000050d057210 */ /* 0x000fc60000ffe409 */
[----:B------:R-:W-:Y:S05]  /*22a0*/  @P0 BRA `(.L_x_33) ;  /* 0x0000000800740947 */ /* 0x000fea0003800000 */
[----:B------:R-:W0:Y:S01]  /*22b0*/  LDC.64 R44, c[0x0][0x5c8] ;  /* 0x00017200ff2c7b82 */ /* 0x000e220000000a00 */
[----:B-----5:R-:W-:Y:S01]  /*22c0*/  FSETP.NEU.AND P0, PT, R34, RZ, PT ;  /* 0x000000ff2200720b */ /* 0x020fe20003f0d000 */
[----:B------:R-:W-:Y:S01]  /*22d0*/  IMAD.WIDE R40, R32, 0x40, R36 ;  /* 0x0000004020287825 */ /* 0x000fe200078e0224 */
[----:B------:R-:W-:Y:S03]  /*22e0*/  BSSY B0, `(.L_x_33) ;  /* 0x0000099000007945 */ /* 0x000fe60003800000 */
[----:B------:R-:W-:Y:S02]  /*22f0*/  IMAD R9, R35, -0x2, R8 ;  /* 0xfffffffe23097824 */ /* 0x000fe400078e0208 */
[----:B------:R-:W-:Y:S02]  /*2300*/  IMAD.IADD R22, R38, 0x1, -R3 ;  /* 0x0000000126167824 */ /* 0x000fe400078e0a03 */
[----:B------:R-:W-:-:S02]  /*2310*/  IMAD.IADD R32, R9, 0x1, -R12 ;  /* 0x0000000109207824 */ /* 0x000fc400078e0a0c */
[-C--:B0-----:R-:W-:Y:S02]  /*2320*/  IMAD R0, R41, R44.reuse, RZ ;  /* 0x0000002c29007224 */ /* 0x081fe400078e02ff */
[----:B------:R-:W-:-:S04]  /*2330*/  IMAD.WIDE.U32 R42, R40, R44, R4 ;  /* 0x0000002c282a7225 */ /* 0x000fc800078e0004 */
[----:B------:R-:W-:-:S04]  /*2340*/  IMAD R5, R40, R45, R0 ;  /* 0x0000002d28057224 */ /* 0x000fc800078e0200 */
[----:B------:R-:W-:Y:S01]  /*2350*/  IMAD.IADD R53, R43, 0x1, R5 ;  /* 0x000000012b357824 */ /* 0x000fe200078e0205 */
[----:B------:R-:W-:Y:S06]  /*2360*/  @!P0 BRA `(.L_x_34) ;  /* 0x0000000400b08947 */ /* 0x000fec0003800000 */
[----:B------:R-:W0:Y:S01]  /*2370*/  LDC.64 R46, c[0x0][0x5b8] ;  /* 0x00016e00ff2e7b82 */ /* 0x000e220000000a00 */
[----:B------:R-:W-:-:S07]  /*2380*/  ULDC.64 UR4, c[0x0][0x5c0] ;  /* 0x0001700000047ab9 */ /* 0x000fce0000000a00 */
[----:B------:R-:W1:Y:S08]  /*2390*/  LDC.64 R48, c[0x0][0x5b0] ;  /* 0x00016c00ff307b82 */ /* 0x000e700000000a00 */
[----:B------:R-:W3:Y:S01]  /*23a0*/  LDC.64 R50, c[0x0][0x5a8] ;  /* 0x00016a00ff327b82 */ /* 0x000ee20000000a00 */
[-C--:B0-----:R-:W-:Y:S02]  /*23b0*/  IMAD R0, R11, R46.reuse, RZ ;  /* 0x0000002e0b007224 */ /* 0x081fe400078e02ff */
[----:B------:R-:W-:-:S04]  /*23c0*/  IMAD.WIDE.U32 R4, R23, R46, R6 ;  /* 0x0000002e17047225 */ /* 0x000fc800078e0006 */
[----:B------:R-:W-:Y:S01]  /*23d0*/  IMAD R39, R23, R47, R0 ;  /* 0x0000002f17277224 */ /* 0x000fe200078e0200 */
[----:B------:R-:W-:Y:S01]  /*23e0*/  IADD3 R8, P0, R12, R4, RZ ;  /* 0x000000040c087210 */ /* 0x000fe20007f1e0ff */
[----:B-1----:R-:W-:-:S03]  /*23f0*/  IMAD R0, R41, R48, RZ ;  /* 0x0000003029007224 */ /* 0x002fc600078e02ff */
[----:B------:R-:W-:Y:S01]  /*2400*/  IADD3.X R9, R13, R5, R39, P0, !PT ;  /* 0x000000050d097210 */ /* 0x000fe200007fe427 */
[----:B------:R-:W-:Y:S01]  /*2410*/  IMAD R41, R40, R49, R0 ;  /* 0x0000003128297224 */ /* 0x000fe200078e0200 */
[----:B------:R-:W-:Y:S01]  /*2420*/  ISETP.GT.AND P0, PT, R32, RZ, PT ;  /* 0x000000ff2000720c */ /* 0x000fe20003f04270 */
[----:B------:R-:W-:-:S03]  /*2430*/  IMAD.WIDE.U32 R4, R40, R48, R8 ;  /* 0x0000003028047225 */ /* 0x000fc600078e0008 */
[----:B------:R-:W-:Y:S01]  /*2440*/  ISETP.GT.AND P2, PT, R22, RZ, P0 ;  /* 0x000000ff1600720c */ /* 0x000fe20000744270 */
[----:B------:R-:W-:Y:S01]  /*2450*/  IMAD.IADD R0, R5, 0x1, R41 ;  /* 0x0000000105007824 */ /* 0x000fe200078e0229 */
[----:B---3--:R-:W-:-:S04]  /*2460*/  LEA R10, P1, R4, R50, 0x2 ;  /* 0x00000032040a7211 */ /* 0x008fc800078210ff */
[----:B------:R-:W-:-:S07]  /*2470*/  LEA.HI.X R11, R4, R51, R0, 0x2, P1 ;  /* 0x00000033040b7211 */ /* 0x000fce00008f1400 */
[----:B------:R0:W3:Y:S01]  /*2480*/  @P2 LDG.E.LTC128B R3, desc[UR50][R10.64] ;  /* 0x000000320a032981 */ /* 0x0000e2000c1e1920 */
[----:B------:R-:W-:Y:S01]  /*2490*/  IMAD.WIDE.U32 R4, R40, R48, R12 ;  /* 0x0000003028047225 */ /* 0x000fe200078e000c */
[----:B------:R-:W-:Y:S01]  /*24a0*/  SHF.L.U64.HI R21, R48, 0x3, R49 ;  /* 0x0000000330157819 */ /* 0x000fe20000010231 */
[----:B------:R-:W-:Y:S01]  /*24b0*/  BSSY B1, `(.L_x_35) ;  /* 0x0000017000017945 */ /* 0x000fe20003800000 */
[----:B------:R-:W-:Y:S01]  /*24c0*/  ISETP.GT.AND P0, PT, R22, 0x8, P0 ;  /* 0x000000081600780c */ /* 0x000fe20000704270 */
[----:B------:R-:W-:Y:S01]  /*24d0*/  IMAD.SHL.U32 R20, R48, 0x8, RZ ;  /* 0x0000000830147824 */ /* 0x000fe200078e00ff */
[----:B------:R-:W-:-:S03]  /*24e0*/  IADD3 R14, P1, R6, R4, RZ ;  /* 0x00000004060e7210 */ /* 0x000fc60007f3e0ff */
[----:B------:R-:W-:Y:S01]  /*24f0*/  IMAD.WIDE.U32 R20, R40, R48, R20 ;  /* 0x0000003028147225 */ /* 0x000fe200078e0014 */
[----:B------:R-:W-:Y:S02]  /*2500*/  IADD3.X R15, R7, R41, R5, P1, !PT ;  /* 0x00000029070f7210 */ /* 0x000fe40000ffe405 */
[----:B------:R-:W-:Y:S01]  /*2510*/  LEA R4, P1, R42, UR4, 0x2 ;  /* 0x000000042a047c11 */ /* 0x000fe2000f8210ff */
[----:B------:R-:W-:Y:S01]  /*2520*/  IMAD.IADD R41, R41, 0x1, R21 ;  /* 0x0000000129297824 */ /* 0x000fe200078e0215 */
[----:B0-----:R-:W-:Y:S01]  /*2530*/  IADD3 R10, P3, R8, R20, RZ ;  /* 0x00000014080a7210 */ /* 0x001fe20007f7e0ff */
[----:B------:R-:W-:Y:S01]  /*2540*/  IMAD.WIDE.U32 R14, R23, R46, R14 ;  /* 0x0000002e170e7225 */ /* 0x000fe200078e000e */
[----:B------:R-:W-:-:S03]  /*2550*/  LEA.HI.X R5, R42, UR5, R53, 0x2, P1 ;  /* 0x000000052a057c11 */ /* 0x000fc600088f1435 */
[----:B------:R-:W-:Y:S01]  /*2560*/  IMAD.IADD R0, R39, 0x1, R15 ;  /* 0x0000000127007824 */ /* 0x000fe200078e020f */
[----:B------:R-:W-:-:S04]  /*2570*/  LEA R42, P1, R14, R50, 0x2 ;  /* 0x000000320e2a7211 */ /* 0x000fc800078210ff */
[----:B------:R-:W-:Y:S02]  /*2580*/  LEA.HI.X R43, R14, R51, R0, 0x2, P1 ;  /* 0x000000330e2b7211 */ /* 0x000fe400008f1400 */
[----:B------:R-:W-:-:S04]  /*2590*/  ISETP.GT.AND P1, PT, R32, 0x1, PT ;  /* 0x000000012000780c */ /* 0x000fc80003f24270 */
[----:B------:R-:W-:Y:S01]  /*25a0*/  ISETP.GT.AND P4, PT, R22, RZ, P1 ;  /* 0x000000ff1600720c */ /* 0x000fe20000f84270 */
[----:B---3--:R-:W-:-:S04]  /*25b0*/  FMUL R11, R3, R34 ;  /* 0x00000022030b7220 */ /* 0x008fc80000400000 */
[----:B------:R-:W-:Y:S01]  /*25c0*/  FFMA R15, R24, R33, R11 ;  /* 0x00000021180f7223 */ /* 0x000fe2000000000b */
[----:B------:R-:W-:-:S04]  /*25d0*/  IMAD.X R11, R41, 0x1, R9, P3 ;  /* 0x00000001290b7824 */ /* 0x000fc800018e0609 */
[----:B------:R0:W-:Y:S01]  /*25e0*/  @P2 STG.E desc[UR50][R4.64], R15 ;  /* 0x0000000f04002986 */ /* 0x0001e2000c101932 */
[----:B------:R-:W-:Y:S02]  /*25f0*/  LEA R8, P2, R10, R50, 0x2 ;  /* 0x000000320a087211 */ /* 0x000fe400078410ff */
[----:B------:R-:W-:Y:S11]  /*2600*/  @!P4 BRA `(.L_x_36) ;  /* 0x000000000004c947 */ /* 0x000ff60003800000 */
[----:B------:R1:W5:Y:S02]  /*2610*/  LDG.E.LTC128B R3, desc[UR50][R42.64+0x4] ;  /* 0x000004322a037981 */ /* 0x000364000c1e1920 */
.L_x_36:
[----:B------:R-:W-:Y:S05]  /*2620*/  BSYNC B1 ;  /* 0x0000000000017941 */ /* 0x000fea0003800000 */
.L_x_35:
[----:B-----5:R-:W-:Y:S01]  /*2630*/  FMUL R0, R3, R34 ;  /* 0x0000002203007220 */ /* 0x020fe20000400000 */
[----:B0-----:R-:W-:Y:S01]  /*2640*/  IMAD.MOV.U32 R15, RZ, RZ, R3 ;  /* 0x000000ffff0f7224 */ /* 0x001fe200078e0003 */
[----:B------:R-:W-:Y:S02]  /*2650*/  LEA.HI.X R9, R10, R51, R11, 0x2, P2 ;  /* 0x000000330a097211 */ /* 0x000fe400010f140b */
[----:B------:R-:W-:-:S05]  /*2660*/  FFMA R25, R25, R33, R0 ;  /* 0x0000002119197223 */ /* 0x000fca0000000000 */
[----:B------:R0:W-:Y:S04]  /*2670*/  @P4 STG.E desc[UR50][R4.64+0x4], R25 ;  /* 0x0000041904004986 */ /* 0x0001e8000c101932 */
[----:B------:R-:W3:Y:S01]  /*2680*/  @P0 LDG.E.LTC128B R15, desc[UR50][R8.64] ;  /* 0x00000032080f0981 */ /* 0x000ee2000c1e1920 */
[----:B------:R-:W-:Y:S01]  /*2690*/  IADD3 R10, P2, P3, R6, R20, R12 ;  /* 0x00000014060a7210 */ /* 0x000fe20007b5e00c */
[----:B------:R-:W-:Y:S01]  /*26a0*/  BSSY B1, `(.L_x_37) ;  /* 0x0000010000017945 */ /* 0x000fe20003800000 */
[----:B------:R-:W-:Y:S02]  /*26b0*/  ISETP.GT.AND P1, PT, R22, 0x8, P1 ;  /* 0x000000081600780c */ /* 0x000fe40000f24270 */
[----:B------:R-:W-:Y:S02]  /*26c0*/  IADD3.X R11, R7, R41, R13, P2, P3 ;  /* 0x00000029070b7210 */ /* 0x000fe400017e640d */
[----:B------:R-:W-:-:S02]  /*26d0*/  SHF.L.U64.HI R7, R44, 0x5, R45 ;  /* 0x000000052c077819 */ /* 0x000fc4000001022d */
[----:B------:R-:W-:Y:S01]  /*26e0*/  LEA R6, P3, R44, R4, 0x5 ;  /* 0x000000042c067211 */ /* 0x000fe200078628ff */
[----:B------:R-:W-:Y:S01]  /*26f0*/  IMAD.WIDE.U32 R10, R23, R46, R10 ;  /* 0x0000002e170a7225 */ /* 0x000fe200078e000a */
[----:B------:R-:W-:-:S03]  /*2700*/  ISETP.GT.AND P2, PT, R32, 0x8, PT ;  /* 0x000000082000780c */ /* 0x000fc60003f44270 */
[----:B------:R-:W-:Y:S01]  /*2710*/  IMAD.X R7, R7, 0x1, R5, P3 ;  /* 0x0000000107077824 */ /* 0x000fe200018e0605 */
[----:B------:R-:W-:Y:S01]  /*2720*/  LEA R12, P4, R10, R50, 0x2 ;  /* 0x000000320a0c7211 */ /* 0x000fe200078810ff */
[----:B------:R-:W-:-:S05]  /*2730*/  IMAD.IADD R0, R39, 0x1, R11 ;  /* 0x0000000127007824 */ /* 0x000fca00078e020b */
[----:B------:R-:W-:Y:S01]  /*2740*/  LEA.HI.X R13, R10, R51, R0, 0x2, P4 ;  /* 0x000000330a0d7211 */ /* 0x000fe200020f1400 */
[----:B---3--:R-:W-:-:S04]  /*2750*/  FMUL R3, R15, R34 ;  /* 0x000000220f037220 */ /* 0x008fc80000400000 */
[----:B------:R-:W-:-:S05]  /*2760*/  FFMA R3, R26, R33, R3 ;  /* 0x000000211a037223 */ /* 0x000fca0000000003 */
[----:B------:R0:W-:Y:S01]  /*2770*/  @P0 STG.E desc[UR50][R6.64], R3 ;  /* 0x0000000306000986 */ /* 0x0001e2000c101932 */
[----:B------:R-:W-:Y:S05]  /*2780*/  @!P1 BRA `(.L_x_38) ;  /* 0x0000000000049947 */ /* 0x000fea0003800000 */
[----:B------:R3:W5:Y:S02]  /*2790*/  LDG.E.LTC128B R15, desc[UR50][R12.64+0x4] ;  /* 0x000004320c0f7981 */ /* 0x000764000c1e1920 */
.L_x_38:
[----:B------:R-:W-:Y:S05]  /*27a0*/  BSYNC B1 ;  /* 0x0000000000017941 */ /* 0x000fea0003800000 */
.L_x_37:
[----:B-----5:R-:W-:Y:S01]  /*27b0*/  FMUL R0, R15, R34 ;  /* 0x000000220f007220 */ /* 0x020fe20000400000 */
[----:B------:R-:W-:Y:S01]  /*27c0*/  ISETP.GT.AND P3, PT, R22, RZ, P2 ;  /* 0x000000ff1600720c */ /* 0x000fe20001764270 */
[----:B------:R-:W-:Y:S01]  /*27d0*/  BSSY B1, `(.L_x_39) ;  /* 0x0000006000017945 */ /* 0x000fe20003800000 */
[----:B------:R-:W-:Y:S01]  /*27e0*/  ISETP.GT.AND P0, PT, R32, 0x9, PT ;  /* 0x000000092000780c */ /* 0x000fe20003f04270 */
[----:B------:R-:W-:-:S05]  /*27f0*/  FFMA R27, R27, R33, R0 ;  /* 0x000000211b1b7223 */ /* 0x000fca0000000000 */
[----:B------:R4:W-:Y:S05]  /*2800*/  @P1 STG.E desc[UR50][R6.64+0x4], R27 ;  /* 0x0000041b06001986 */ /* 0x0009ea000c101932 */
[----:B------:R-:W-:Y:S05]  /*2810*/  @!P3 BRA `(.L_x_40) ;  /* 0x000000000004b947 */ /* 0x000fea0003800000 */
[----:B------:R0:W5:Y:S02]  /*2820*/  LDG.E.LTC128B R15, desc[UR50][R42.64+0x20] ;  /* 0x000020322a0f7981 */ /* 0x000164000c1e1920 */
.L_x_40:
[----:B------:R-:W-:Y:S05]  /*2830*/  BSYNC B1 ;  /* 0x0000000000017941 */ /* 0x000fea0003800000 */
.L_x_39:
[----:B0----5:R-:W-:Y:S01]  /*2840*/  FMUL R3, R15, R34 ;  /* 0x000000220f037220 */ /* 0x021fe20000400000 */
[----:B------:R-:W-:Y:S01]  /*2850*/  ISETP.GT.AND P1, PT, R22, RZ, P0 ;  /* 0x000000ff1600720c */ /* 0x000fe20000724270 */
[----:B------:R-:W-:Y:S02]  /*2860*/  BSSY B1, `(.L_x_41) ;  /* 0x0000005000017945 */ /* 0x000fe40003800000 */
[----:B------:R-:W-:-:S05]  /*2870*/  FFMA R3, R28, R33, R3 ;  /* 0x000000211c037223 */ /* 0x000fca0000000003 */
[----:B------:R0:W-:Y:S05]  /*2880*/  @P3 STG.E desc[UR50][R4.64+0x20], R3 ;  /* 0x0000200304003986 */ /* 0x0001ea000c101932 */
[----:B------:R-:W-:Y:S05]  /*2890*/  @!P1 BRA `(.L_x_42) ;  /* 0x0000000000049947 */ /* 0x000fea0003800000 */
[----:B------:R0:W5:Y:S02]  /*28a0*/  LDG.E.LTC128B R15, desc[UR50][R42.64+0x24] ;  /* 0x000024322a0f7981 */ /* 0x000164000c1e1920 */
.L_x_42:
[----:B------:R-:W-:Y:S05]  /*28b0*/  BSYNC B1 ;  /* 0x0000000000017941 */ /* 0x000fea0003800000 */
.L_x_41:
[----:B-----5:R-:W-:Y:S01]  /*28c0*/  FMUL R0, R15, R34 ;  /* 0x000000220f007220 */ /* 0x020fe20000400000 */
[----:B------:R-:W-:Y:S01]  /*28d0*/  ISETP.GT.AND P2, PT, R22, 0x8, P2 ;  /* 0x000000081600780c */ /* 0x000fe20001744270 */
[----:B------:R-:W-:Y:S02]  /*28e0*/  BSSY B1, `(.L_x_43) ;  /* 0x0000005000017945 */ /* 0x000fe40003800000 */
[----:B------:R-:W-:-:S05]  /*28f0*/  FFMA R29, R29, R33, R0 ;  /* 0x000000211d1d7223 */ /* 0x000fca0000000000 */
[----:B------:R0:W-:Y:S05]  /*2900*/  @P1 STG.E desc[UR50][R4.64+0x24], R29 ;  /* 0x0000241d04001986 */ /* 0x0001ea000c101932 */
[----:B------:R-:W-:Y:S05]  /*2910*/  @!P2 BRA `(.L_x_44) ;  /* 0x000000000004a947 */ /* 0x000fea0003800000 */
[----:B------:R0:W5:Y:S02]  /*2920*/  LDG.E.LTC128B R15, desc[UR50][R12.64+0x20] ;  /* 0x000020320c0f7981 */ /* 0x000164000c1e1920 */
.L_x_44:
[----:B------:R-:W-:Y:S05]  /*2930*/  BSYNC B1 ;  /* 0x0000000000017941 */ /* 0x000fea0003800000 */
.L_x_43:
[----:B0----5:R-:W-:Y:S01]  /*2940*/  FMUL R3, R15, R34 ;  /* 0x000000220f037220 */ /* 0x021fe20000400000 */
[----:B------:R-:W-:Y:S01]  /*2950*/  @P2 IMAD.MOV.U32 R4, RZ, RZ, R6 ;  /* 0x000000ffff042224 */ /* 0x000fe200078e0006 */
[----:B------:R-:W-:Y:S01]  /*2960*/  ISETP.GT.AND P0, PT, R22, 0x8, P0 ;  /* 0x000000081600780c */ /* 0x000fe20000704270 */
[----:B------:R-:W-:Y:S02]  /*2970*/  @P2 IMAD.MOV.U32 R5, RZ, RZ, R7 ;  /* 0x000000ffff052224 */ /* 0x000fe400078e0007 */
[----:B------:R-:W-:Y:S01]  /*2980*/  FFMA R3, R30, R33, R3 ;  /* 0x000000211e037223 */ /* 0x000fe20000000003 */
[----:B------:R-:W-:Y:S04]  /*2990*/  BSSY B1, `(.L_x_45) ;  /* 0x0000004000017945 */ /* 0x000fe80003800000 */
[----:B------:R0:W-:Y:S05]  /*29a0*/  @P2 STG.E desc[UR50][R4.64+0x20], R3 ;  /* 0x0000200304002986 */ /* 0x0001ea000c101932 */
[----:B------:R-:W-:Y:S05]  /*29b0*/  @!P0 BRA `(.L_x_46) ;  /* 0x0000000000048947 */ /* 0x000fea0003800000 */
[----:B------:R0:W5:Y:S02]  /*29c0*/  LDG.E.LTC128B R15, desc[UR50][R12.64+0x24] ;  /* 0x000024320c0f7981 */ /* 0x000164000c1e1920 */
.L_x_46:
[----:B------:R-:W-:Y:S05]  /*29d0*/  BSYNC B1 ;  /* 0x0000000000017941 */ /* 0x000fea0003800000 */
.L_x_45:
[----:B-----5:R-:W-:-:S04]  /*29e0*/  FMUL R0, R15, R34 ;  /* 0x000000220f007220 */ /* 0x020fc80000400000 */
[----:B------:R-:W-:Y:S01]  /*29f0*/  FFMA R31, R31, R33, R0 ;  /* 0x000000211f1f7223 */ /* 0x000fe20000000000 */
[----:B------:R-:W-:Y:S06]  /*2a00*/  @!P0 BRA `(.L_x_47) ;  /* 0x0000000000988947 */ /* 0x000fec0003800000 */
[----:B------:R0:W-:Y:S01]  /*2a10*/  STG.E desc[UR50][R6.64+0x24], R31 ;  /* 0x0000241f06007986 */ /* 0x0001e2000c101932 */
[----:B------:R-:W-:Y:S05]  /*2a20*/  BRA `(.L_x_47) ;  /* 0x0000000000907947 */ /* 0x000fea0003800000 */
.L_x_34:
[C---:B------:R-:W-:Y:S01]  /*2a30*/  ISETP.GT.AND P0, PT, R32.reuse, RZ, PT ;  /* 0x000000ff2000720c */ /* 0x040fe20003f04270 */
[----:B------:R-:W-:Y:S01]  /*2a40*/  ULDC.64 UR4, c[0x0][0x5c0] ;  /* 0x0001700000047ab9 */ /* 0x000fe20000000a00 */
[----:B------:R-:W-:Y:S01]  /*2a50*/  ISETP.GT.AND P2, PT, R32, 0x1, PT ;  /* 0x000000012000780c */ /* 0x000fe20003f44270 */
[-C--:B------:R-:W-:Y:S01]  /*2a60*/  FMUL R3, R24, R33.reuse ;  /* 0x0000002118037220 */ /* 0x080fe20000400000 */
[C---:B------:R-:W-:Y:S01]  /*2a70*/  ISETP.GT.AND P4, PT, R22.reuse, RZ, P0 ;  /* 0x000000ff1600720c */ /* 0x040fe20000784270 */
[-C--:B------:R-:W-:Y:S01]  /*2a80*/  FMUL R25, R25, R33.reuse ;  /* 0x0000002119197220 */ /* 0x080fe20000400000 */
[----:B------:R-:W-:Y:S01]  /*2a90*/  ISETP.GT.AND P5, PT, R22, RZ, P2 ;  /* 0x000000ff1600720c */ /* 0x000fe200017a4270 */
[-C--:B------:R-:W-:Y:S01]  /*2aa0*/  FMUL R27, R27, R33.reuse ;  /* 0x000000211b1b7220 */ /* 0x080fe20000400000 */
[----:B------:R-:W-:Y:S01]  /*2ab0*/  LEA R4, P1, R42, UR4, 0x2 ;  /* 0x000000042a047c11 */ /* 0x000fe2000f8210ff */
[-C--:B------:R-:W-:Y:S01]  /*2ac0*/  FMUL R9, R28, R33.reuse ;  /* 0x000000211c097220 */ /* 0x080fe20000400000 */
[----:B------:R-:W-:Y:S01]  /*2ad0*/  SHF.L.U64.HI R45, R44, 0x5, R45 ;  /* 0x000000052c2d7819 */ /* 0x000fe2000001022d */
[-C--:B------:R-:W-:Y:S01]  /*2ae0*/  FMUL R29, R29, R33.reuse ;  /* 0x000000211d1d7220 */ /* 0x080fe20000400000 */
[----:B------:R-:W-:Y:S01]  /*2af0*/  LEA.HI.X R5, R42, UR5, R53, 0x2, P1 ;  /* 0x000000052a057c11 */ /* 0x000fe200088f1435 */
[-C--:B------:R-:W-:Y:S01]  /*2b00*/  FMUL R11, R30, R33.reuse ;  /* 0x000000211e0b7220 */ /* 0x080fe20000400000 */
[C---:B------:R-:W-:Y:S01]  /*2b10*/  ISETP.GT.AND P3, PT, R32.reuse, 0x8, PT ;  /* 0x000000082000780c */ /* 0x040fe20003f64270 */
[----:B------:R-:W-:Y:S01]  /*2b20*/  FMUL R31, R31, R33 ;  /* 0x000000211f1f7220 */ /* 0x000fe20000400000 */
[----:B------:R-:W-:Y:S01]  /*2b30*/  ISETP.GT.AND P1, PT, R32, 0x9, PT ;  /* 0x000000092000780c */ /* 0x000fe20003f24270 */
[----:B------:R0:W-:Y:S01]  /*2b40*/  @P4 STG.E desc[UR50][R4.64], R3 ;  /* 0x0000000304004986 */ /* 0x0001e2000c101932 */
[----:B------:R-:W-:-:S02]  /*2b50*/  ISETP.GT.AND P0, PT, R22, 0x8, P0 ;  /* 0x000000081600780c */ /* 0x000fc40000704270 */
[----:B------:R-:W-:Y:S01]  /*2b60*/  ISETP.GT.AND P2, PT, R22, 0x8, P2 ;  /* 0x000000081600780c */ /* 0x000fe20001744270 */
[----:B------:R-:W-:Y:S01]  /*2b70*/  @P5 STG.E desc[UR50][R4.64+0x4], R25 ;  /* 0x0000041904005986 */ /* 0x000fe2000c101932 */
[----:B------:R-:W-:Y:S02]  /*2b80*/  LEA R6, P5, R44, R4, 0x5 ;  /* 0x000000042c067211 */ /* 0x000fe400078a28ff */
[C---:B------:R-:W-:Y:S02]  /*2b90*/  ISETP.GT.AND P4, PT, R22.reuse, RZ, P3 ;  /* 0x000000ff1600720c */ /* 0x040fe40001f84270 */
[C---:B------:R-:W-:Y:S01]  /*2ba0*/  ISETP.GT.AND P3, PT, R22.reuse, 0x8, P3 ;  /* 0x000000081600780c */ /* 0x040fe20001f64270 */
[----:B------:R-:W-:Y:S01]  /*2bb0*/  IMAD.X R7, R45, 0x1, R5, P5 ;  /* 0x000000012d077824 */ /* 0x000fe200028e0605 */
[----:B------:R-:W-:Y:S01]  /*2bc0*/  ISETP.GT.AND P5, PT, R22, RZ, P1 ;  /* 0x000000ff1600720c */ /* 0x000fe20000fa4270 */
[----:B0-----:R-:W-:Y:S01]  /*2bd0*/  FMUL R3, R26, R33 ;  /* 0x000000211a037220 */ /* 0x001fe20000400000 */
[----:B------:R-:W-:-:S04]  /*2be0*/  ISETP.GT.AND P1, PT, R22, 0x8, P1 ;  /* 0x000000081600780c */ /* 0x000fc80000f24270 */
[----:B------:R-:W-:Y:S04]  /*2bf0*/  @P0 STG.E desc[UR50][R6.64], R3 ;  /* 0x0000000306000986 */ /* 0x000fe8000c101932 */
[----:B------:R-:W-:Y:S04]  /*2c00*/  @P2 STG.E desc[UR50][R6.64+0x4], R27 ;  /* 0x0000041b06002986 */ /* 0x000fe8000c101932 */
[----:B------:R-:W-:Y:S04]  /*2c10*/  @P4 STG.E desc[UR50][R4.64+0x20], R9 ;  /* 0x0000200904004986 */ /* 0x000fe8000c101932 */
[----:B------:R0:W-:Y:S02]  /*2c20*/  @P5 STG.E desc[UR50][R4.64+0x24], R29 ;  /* 0x0000241d04005986 */ /* 0x0001e4000c101932 */
[----:B0-----:R-:W-:-:S02]  /*2c30*/  @P3 IMAD.MOV.U32 R4, RZ, RZ, R6 ;  /* 0x000000ffff043224 */ /* 0x001fc400078e0006 */
[----:B------:R-:W-:-:S05]  /*2c40*/  @P3 IMAD.MOV.U32 R5, RZ, RZ, R7 ;  /* 0x000000ffff053224 */ /* 0x000fca00078e0007 */
[----:B------:R0:W-:Y:S04]  /*2c50*/  @P3 STG.E desc[UR50][R4.64+0x20], R11 ;  /* 0x0000200b04003986 */ /* 0x0001e8000c101932 */
[----:B------:R0:W-:Y:S02]  /*2c60*/  @P1 STG.E desc[UR50][R6.64+0x24], R31 ;  /* 0x0000241f06001986 */ /* 0x0001e4000c101932 */
.L_x_47:
[----:B------:R-:W-:Y:S05]  /*2c70*/  BSYNC B0 ;  /* 0x0000000000007941 */ /* 0x000fea0003800000 */
.L_x_33:
[----:B------:R-:W-:Y:S01]  /*2c80*/  IMAD.U32 R0, RZ, RZ, UR47 ;  /* 0x0000002fff007e24 */ /* 0x000fe2000f8e00ff */
[----:B------:R-:W-:Y:S01]  /*2c90*/  ULDC.64 UR4, c[0x0][0x650] ;  /* 0x0001940000047ab9 */ /* 0x000fe20000000a00 */
[C---:B0-2---:R-:W-:Y:S02]  /*2ca0*/  IMAD.WIDE.U32 R4, R2.reuse, UR36, RZ ;  /* 0x0000002402047c25 */ /* 0x045fe4000f8e00ff */
[----:B------:R0:W-:Y:S02]  /*2cb0*/  SYNCS.ARRIVE.TRANS64.A1T0 RZ, [R0+UR43], RZ ;  /* 0x000000ff00ff79a7 */ /* 0x0001e4000810002b */
[----:B------:R-:W-:Y:S01]  /*2cc0*/  IMAD R3, R2, UR37, RZ ;  /* 0x0000002502037c24 */ /* 0x000fe2000f8e02ff */
[----:B------:R-:W-:Y:S01]  /*2cd0*/  LEA R18, P0, R4, R18, 0x1 ;  /* 0x0000001204127211 */ /* 0x000fe200078008ff */
[----:B------:R-:W-:Y:S02]  /*2ce0*/  IMAD.MOV.U32 R32, RZ, RZ, -0x1 ;  /* 0xffffffffff207424 */ /* 0x000fe400078e00ff */
[----:B------:R-:W-:-:S02]  /*2cf0*/  IMAD.MOV.U32 R22, RZ, RZ, -0x1 ;  /* 0xffffffffff167424 */ /* 0x000fc400078e00ff */
[----:B0-----:R-:W-:Y:S02]  /*2d00*/  IMAD.IADD R0, R3, 0x1, R5 ;  /* 0x0000000103007824 */ /* 0x001fe400078e0205 */
[----:B------:R-:W-:-:S03]  /*2d10*/  IMAD.MOV.U32 R23, RZ, RZ, -0x1 ;  /* 0xffffffffff177424 */ /* 0x000fc600078e00ff */
[--C-:B------:R-:W-:Y:S02]  /*2d20*/  LEA.HI.X R17, R4, R17, R0.reuse, 0x1, P0 ;  /* 0x0000001104117211 */ /* 0x100fe400000f0c00 */
[----:B------:R-:W-:Y:S02]  /*2d30*/  ISETP.GE.U32.AND P0, PT, R18, UR4, PT ;  /* 0x0000000412007c0c */ /* 0x000fe4000bf06070 */
[----:B------:R-:W-:Y:S02]  /*2d40*/  PRMT R0, RZ, 0x7610, R0 ;  /* 0x00007610ff007816 */ /* 0x000fe40000000000 */
[----:B------:R-:W-:-:S13]  /*2d50*/  ISETP.GE.U32.AND.EX P0, PT, R17, UR5, PT, P0 ;  /* 0x0000000511007c0c */ /* 0x000fda000bf06100 */
[----:B------:R-:W-:Y:S05]  /*2d60*/  @P0 BRA `(.L_x_48) ;  /* 0x00000004006c0947 */ /* 0x000fea0003800000 */
[----:B---3--:R-:W0:Y:S01]  /*2d70*/  S2R R12, SR_CTAID.X ;  /* 0x00000000000c7919 */ /* 0x008e220000002500 */
[----:B------:R-:W2:Y:S01]  /*2d80*/  LDC.64 R10, c[0x0][0x628] ;  /* 0x00018a00ff0a7b82 */ /* 0x000ea20000000a00 */
[----:B------:R-:W-:Y:S01]  /*2d90*/  ULDC UR4, c[0x0][0x150] ;  /* 0x0000540000047ab9 */ /* 0x000fe20000000800 */
[----:B------:R-:W-:Y:S01]  /*2da0*/  IMAD.MOV.U32 R8, RZ, RZ, R18 ;  /* 0x000000ffff087224 */ /* 0x000fe200078e0012 */
[----:B------:R-:W3:Y:S01]  /*2db0*/  S2R R22, SR_CTAID.Y ;  /* 0x0000000000167919 */ /* 0x000ee20000002600 */
[----:B------:R-:W-:-:S04]  /*2dc0*/  IMAD.MOV.U32 R9, RZ, RZ, R17 ;  /* 0x000000ffff097224 */ /* 0x000fc800078e0011 */
[----:B------:R-:W1:Y:S08]  /*2dd0*/  LDC R21, c[0x0][0x144] ;  /* 0x00005100ff157b82 */ /* 0x000e700000000800 */
[----:B------:R-:W1:Y:S08]  /*2de0*/  LDC R0, c[0x0][0x630] ;  /* 0x00018c00ff007b82 */ /* 0x000e700000000800 */
[----:B------:R-:W1:Y:S01]  /*2df0*/  LDC.64 R14, c[0x0][0x620] ;  /* 0x00018800ff0e7b82 */ /* 0x000e620000000a00 */
[----:B--2---:R-:W-:-:S04]  /*2e00*/  ISETP.NE.U32.AND P0, PT, R10, RZ, PT ;  /* 0x000000ff0a00720c */ /* 0x004fc80003f05070 */
[----:B------:R-:W-:Y:S02]  /*2e10*/  ISETP.NE.AND.EX P0, PT, R11, RZ, PT, P0 ;  /* 0x000000ff0b00720c */ /* 0x000fe40003f05300 */
[----:B0-----:R-:W-:-:S05]  /*2e20*/  I2FP.F32.U32 R3, R12 ;  /* 0x0000000c00037245 */ /* 0x001fca0000201000 */
[----:B------:R-:W-:-:S04]  /*2e30*/  FMUL R3, R3, UR4 ;  /* 0x0000000403037c20 */ /* 0x000fc80008400000 */
[----:B------:R0:W2:Y:S02]  /*2e40*/  F2I.U32.TRUNC.NTZ R20, R3 ;  /* 0x0000000300147305 */ /* 0x0000a4000020f000 */
[----:B---3--:R-:W-:Y:S05]  /*2e50*/  @!P0 BRA `(.L_x_49) ;  /* 0x0000000000288947 */ /* 0x008fea0003800000 */
[----:B0-----:R-:W0:Y:S02]  /*2e60*/  LDC R3, c[0x0][0x634] ;  /* 0x00018d00ff037b82 */ /* 0x001e240000000800 */
[----:B0-----:R-:W-:-:S05]  /*2e70*/  IADD3 R3, P0, R18, R3, RZ ;  /* 0x0000000312037210 */ /* 0x001fca0007f1e0ff */
[----:B------:R-:W-:-:S04]  /*2e80*/  IMAD.X R13, RZ, RZ, R17, P0 ;  /* 0x000000ffff0d7224 */ /* 0x000fc800000e0611 */
[----:B------:R-:W-:-:S04]  /*2e90*/  IMAD.WIDE.U32 R4, R13, R10, RZ ;  /* 0x0000000a0d047225 */ /* 0x000fc800078e00ff */
[----:B----4-:R-:W-:-:S04]  /*2ea0*/  IMAD.WIDE.U32 R6, P0, R3, R11, R4 ;  /* 0x0000000b03067225 */ /* 0x010fc80007800004 */
[----:B------:R-:W-:-:S04]  /*2eb0*/  IMAD.WIDE.U32 R4, R3, R10, RZ ;  /* 0x0000000a03047225 */ /* 0x000fc800078e00ff */
[----:B------:R-:W-:Y:S01]  /*2ec0*/  IMAD.X R9, RZ, RZ, RZ, P0 ;  /* 0x000000ffff097224 */ /* 0x000fe200000e06ff */
[----:B------:R-:W-:Y:S01]  /*2ed0*/  IADD3 RZ, P0, R5, R6, RZ ;  /* 0x0000000605ff7210 */ /* 0x000fe20007f1e0ff */
[----:B------:R-:W-:-:S04]  /*2ee0*/  IMAD.MOV.U32 R8, RZ, RZ, R7 ;  /* 0x000000ffff087224 */ /* 0x000fc800078e0007 */
[----:B------:R-:W-:-:S08]  /*2ef0*/  IMAD.WIDE.U32.X R8, R13, R11, R8, P0 ;  /* 0x0000000b0d087225 */ /* 0x000fd000000e0408 */
.L_x_49:
[-CC-:B-1----:R-:W-:Y:S01]  /*2f00*/  SHF.R.U64 R23, R8, R0.reuse, R9.reuse ;  /* 0x0000000008177219 */ /* 0x182fe20000001209 */
[----:B----4-:R-:W1:Y:S01]  /*2f10*/  LDC.64 R26, c[0x0][0x640] ;  /* 0x00019000ff1a7b82 */ /* 0x010e620000000a00 */
[----:B------:R-:W-:Y:S01]  /*2f20*/  SHF.R.U32.HI R0, RZ, R0, R9 ;  /* 0x00000000ff007219 */ /* 0x000fe20000011609 */
[----:B------:R-:W-:Y:S01]  /*2f30*/  IMAD.MOV.U32 R4, RZ, RZ, R18 ;  /* 0x000000ffff047224 */ /* 0x000fe200078e0012 */
[----:B0-----:R-:W-:Y:S01]  /*2f40*/  IADD3 R3, P0, RZ, -R23, RZ ;  /* 0x80000017ff037210 */ /* 0x001fe20007f1e0ff */
[----:B--2---:R-:W-:Y:S01]  /*2f50*/  IMAD.MOV R20, RZ, RZ, -R20 ;  /* 0x000000ffff147224 */ /* 0x004fe200078e0a14 */
[----:B------:R-:W-:Y:S01]  /*2f60*/  ULDC UR4, c[0x0][0x154] ;  /* 0x0000550000047ab9 */ /* 0x000fe20000000800 */
[----:B------:R-:W-:Y:S02]  /*2f70*/  IMAD.MOV.U32 R7, RZ, RZ, 0x1 ;  /* 0x00000001ff077424 */ /* 0x000fe400078e00ff */
[----:B------:R-:W0:Y:S01]  /*2f80*/  LDC R6, c[0x0][0x618] ;  /* 0x00018600ff067b82 */ /* 0x000e220000000800 */
[----:B------:R-:W-:-:S02]  /*2f90*/  IMAD.X R5, RZ, RZ, ~R0, P0 ;  /* 0x000000ffff057224 */ /* 0x000fc400000e0e00 */
[----:B------:R-:W-:Y:S02]  /*2fa0*/  IMAD R21, R21, R20, R12 ;  /* 0x0000001415157224 */ /* 0x000fe400078e020c */
[-C--:B------:R-:W-:Y:S02]  /*2fb0*/  IMAD R0, R5, R14.reuse, RZ ;  /* 0x0000000e05007224 */ /* 0x080fe400078e02ff */
[----:B------:R-:W-:Y:S01]  /*2fc0*/  IMAD.MOV.U32 R5, RZ, RZ, R17 ;  /* 0x000000ffff057224 */ /* 0x000fe200078e0011 */
[----:B------:R-:W2:Y:S01]  /*2fd0*/  LDC R8, c[0x0][0x608] ;  /* 0x00018200ff087b82 */ /* 0x000ea20000000800 */
[----:B------:R-:W-:-:S04]  /*2fe0*/  IMAD.WIDE.U32 R4, R3, R14, R4 ;  /* 0x0000000e03047225 */ /* 0x000fc800078e0004 */
[----:B------:R-:W-:-:S03]  /*2ff0*/  IMAD R3, R3, R15, R0 ;  /* 0x0000000f03037224 */ /* 0x000fc600078e0200 */
[----:B------:R-:W3:Y:S01]  /*3000*/  LDC R24, c[0x0][0x658] ;  /* 0x00019600ff187b82 */ /* 0x000ee20000000800 */
[----:B------:R-:W-:Y:S01]  /*3010*/  I2FP.F32.U32 R0, R22 ;  /* 0x0000001600007245 */ /* 0x000fe20000201000 */
[----:B------:R-:W-:Y:S01]  /*3020*/  IMAD.IADD R3, R5, 0x1, R3 ;  /* 0x0000000105037824 */ /* 0x000fe200078e0203 */
[----:B-1----:R-:W-:Y:S01]  /*3030*/  ISETP.NE.U32.AND P0, PT, R26, RZ, PT ;  /* 0x000000ff1a00720c */ /* 0x002fe20003f05070 */
[----:B------:R-:W-:Y:S02]  /*3040*/  IMAD.MOV.U32 R5, RZ, RZ, -0x1 ;  /* 0xffffffffff057424 */ /* 0x000fe400078e00ff */
[----:B------:R-:W-:Y:S02]  /*3050*/  FMUL R0, R0, UR4 ;  /* 0x0000000400007c20 */ /* 0x000fe40008400000 */
[----:B------:R-:W1:Y:S01]  /*3060*/  LDC R15, c[0x0][0x148] ;  /* 0x00005200ff0f7b82 */ /* 0x000e620000000800 */
[----:B0-----:R-:W-:Y:S01]  /*3070*/  SHF.R.U64 R12, R4, R6, R3 ;  /* 0x00000006040c7219 */ /* 0x001fe20000001203 */
[----:B------:R0:W4:Y:S01]  /*3080*/  F2I.U32.TRUNC.NTZ R13, R0 ;  /* 0x00000000000d7305 */ /* 0x000122000020f000 */
[----:B------:R-:W-:-:S02]  /*3090*/  ISETP.NE.AND.EX P0, PT, R27, RZ, PT, P0 ;  /* 0x000000ff1b00720c */ /* 0x000fc40003f05300 */
[----:B------:R-:W-:-:S03]  /*30a0*/  SHF.R.U32.HI R3, RZ, R6, R3 ;  /* 0x00000006ff037219 */ /* 0x000fc60000011603 */
[----:B------:R-:W0:Y:S01]  /*30b0*/  LDC R20, c[0x0][0x600] ;  /* 0x00018000ff147b82 */ /* 0x000e220000000800 */
[-CC-:B--2---:R-:W-:Y:S02]  /*30c0*/  SHF.R.U64 R10, R12, R8.reuse, R3.reuse ;  /* 0x000000080c0a7219 */ /* 0x184fe40000001203 */
[----:B------:R-:W-:-:S05]  /*30d0*/  SHF.R.U32.HI R3, RZ, R8, R3 ;  /* 0x00000008ff037219 */ /* 0x000fca0000011603 */
[----:B------:R-:W2:Y:S01]  /*30e0*/  LDC R28, c[0x0][0x648] ;  /* 0x00019200ff1c7b82 */ /* 0x000ea20000000800 */
[-C--:B---3--:R-:W-:Y:S02]  /*30f0*/  SHF.L.U32 R4, R5, R24.reuse, RZ ;  /* 0x0000001805047219 */ /* 0x088fe400000006ff */
[--C-:B------:R-:W-:Y:S02]  /*3100*/  SHF.R.U64 R14, R10, R24, R3.reuse ;  /* 0x000000180a0e7219 */ /* 0x100fe40000001203 */
[----:B------:R-:W-:Y:S02]  /*3110*/  LOP3.LUT R25, RZ, R4, RZ, 0x33, !PT ;  /* 0x00000004ff197212 */ /* 0x000fe400078e33ff */
[-C--:B------:R-:W-:Y:S01]  /*3120*/  SHF.R.U32.HI R5, RZ, R24.reuse, R3 ;  /* 0x00000018ff057219 */ /* 0x080fe20000011603 */
[----:B------:R-:W3:Y:S01]  /*3130*/  LDC R29, c[0x0][0x638] ;  /* 0x00018e00ff1d7b82 */ /* 0x000ee20000000800 */
[----:B------:R-:W-:Y:S01]  /*3140*/  SHF.L.U32 R32, R7, R24, RZ ;  /* 0x0000001807207219 */ /* 0x000fe200000006ff */
[----:B------:R-:W-:-:S06]  /*3150*/  IMAD.MOV.U32 R4, RZ, RZ, R14 ;  /* 0x000000ffff047224 */ /* 0x000fcc00078e000e */
[----:B------:R-:W0:Y:S01]  /*3160*/  LDC R30, c[0x0][0x610] ;  /* 0x00018400ff1e7b82 */ /* 0x000e220000000800 */
[----:B----4-:R-:W-:Y:S05]  /*3170*/  @!P0 BRA `(.L_x_50) ;  /* 0x0000000000288947 */ /* 0x010fea0003800000 */
[----:B------:R-:W4:Y:S02]  /*3180*/  LDC R3, c[0x0][0x64c] ;  /* 0x00019300ff037b82 */ /* 0x000f240000000800 */
[----:B----4-:R-:W-:-:S05]  /*3190*/  IADD3 R3, P0, R14, R3, RZ ;  /* 0x000000030e037210 */ /* 0x010fca0007f1e0ff */
        /* <DEDUP_REMOVED lines=8> */
.L_x_50:
[----:B------:R-:W-:Y:S01]  /*3220*/  ISETP.NE.AND P0, PT, R19, 0x1, PT ;  /* 0x000000011300780c */ /* 0x000fe20003f05270 */
[----:B0-----:R-:W-:Y:S01]  /*3230*/  VIADD R7, R20, 0xffffffff ;  /* 0xffffffff14077836 */ /* 0x001fe20000000000 */
[----:B--2---:R-:W-:Y:S01]  /*3240*/  SHF.R.U64 R0, R4, R28, R5 ;  /* 0x0000001c04007219 */ /* 0x004fe20000001205 */
[----:B------:R-:W-:Y:S01]  /*3250*/  IMAD.MOV R13, RZ, RZ, -R13 ;  /* 0x000000ffff0d7224 */ /* 0x000fe200078e0a0d */
[----:B------:R-:W-:Y:S01]  /*3260*/  LOP3.LUT R5, R10, R25, RZ, 0xc0, !PT ;  /* 0x000000190a057212 */ /* 0x000fe200078ec0ff */
[----:B------:R-:W-:Y:S02]  /*3270*/  IMAD.MOV.U32 R4, RZ, RZ, 0x1 ;  /* 0x00000001ff047424 */ /* 0x000fe400078e00ff */
[----:B------:R-:W-:Y:S02]  /*3280*/  IMAD.MOV R3, RZ, RZ, -R0 ;  /* 0x000000ffff037224 */ /* 0x000fe400078e0a00 */
[----:B------:R-:W-:Y:S01]  /*3290*/  IMAD R32, R32, R0, R5 ;  /* 0x0000000020207224 */ /* 0x000fe200078e0205 */
[----:B------:R-:W-:Y:S01]  /*32a0*/  LOP3.LUT R5, R12, R7, RZ, 0xc0, !PT ;  /* 0x000000070c057212 */ /* 0x000fe200078ec0ff */
[----:B---3--:R-:W-:-:S02]  /*32b0*/  IMAD R0, R3, R29, R14 ;  /* 0x0000001d03007224 */ /* 0x008fc400078e020e */
[----:B-1----:R-:W-:Y:S02]  /*32c0*/  @P0 IMAD R21, R15, R13, R22 ;  /* 0x0000000d0f150224 */ /* 0x002fe400078e0216 */
[----:B------:R-:W-:Y:S01]  /*32d0*/  IMAD R3, R0, R20, R5 ;  /* 0x0000001400037224 */ /* 0x000fe200078e0205 */
[----:B------:R-:W-:Y:S01]  /*32e0*/  PRMT R0, R4, 0x7610, R0 ;  /* 0x0000761004007816 */ /* 0x000fe20000000000 */
[----:B------:R-:W-:-:S05]  /*32f0*/  IMAD R32, R32, R30, R21 ;  /* 0x0000001e20207224 */ /* 0x000fca00078e0215 */
[----:B------:R-:W-:Y:S02]  /*3300*/  SEL R22, R3, R32, !P0 ;  /* 0x0000002003167207 */ /* 0x000fe40004000000 */
[----:B------:R-:W-:-:S07]  /*3310*/  SEL R32, R32, R3, !P0 ;  /* 0x0000000320207207 */ /* 0x000fce0004000000 */
.L_x_48:
[----:B------:R-:W-:Y:S02]  /*3320*/  LOP3.LUT P0, RZ, R0, 0xff, RZ, 0xc0, !PT ;  /* 0x000000ff00ff7812 */ /* 0x000fe4000780c0ff */
[----:B------:R-:W-:-:S11]  /*3330*/  LOP3.LUT R54, R54, 0x1, RZ, 0x3c, !PT ;  /* 0x0000000136367812 */ /* 0x000fd600078e3cff */
[----:B------:R-:W-:Y:S05]  /*3340*/  @P0 BRA `(.L_x_51) ;  /* 0xffffffe000f40947 */ /* 0x000fea000383ffff */
[----:B------:R-:W-:Y:S05]  /*3350*/  EXIT ;  /* 0x000000000000794d */ /* 0x000fea0003800000 */
.L_x_14:
[----:B------:R-:W-:-:S08]  /*3360*/  ISETP.NE.AND P0, PT, R0, RZ, PT ;  /* 0x000000ff0000720c */ /* 0x000fd00003f05270 */
[----:B--2--5:R-:W0:-:S00]  /*3370*/  USETMAXREG.DEALLOC.CTAPOOL 0x28 ;  /* 0x00000028000079c8 */ /* 0x024e0000080e0500 */
[----:B------:R-:W-:Y:S05]  /*3380*/  @P0 EXIT ;  /* 0x000000000000094d */ /* 0x000fea0003800000 */
[----:B0-----:R-:W-:Y:S01]  /*3390*/  LOP3.LUT P0, RZ, R5, 0xff, RZ, 0xc0, !PT ;  /* 0x000000ff05ff7812 */ /* 0x001fe2000780c0ff */
[----:B------:R-:W-:Y:S02]  /*33a0*/  IMAD.MOV.U32 R0, RZ, RZ, 0x1 ;  /* 0x00000001ff007424 */ /* 0x000fe400078e00ff */
[----:B------:R-:W-:-:S10]  /*33b0*/  IMAD.MOV.U32 R8, RZ, RZ, RZ ;  /* 0x000000ffff087224 */ /* 0x000fd400078e00ff */
[----:B------:R-:W-:Y:S05]  /*33c0*/  @!P0 BRA `(.L_x_52) ;  /* 0x0000000c001c8947 */ /* 0x000fea0003800000 */
[----:B------:R-:W-:Y:S01]  /*33d0*/  LOP3.LUT P0, RZ, R4, 0x1f, RZ, 0xc0, !PT ;  /* 0x0000001f04ff7812 */ /* 0x000fe2000780c0ff */
[C---:B------:R-:W-:Y:S01]  /*33e0*/  IMAD R5, R2.reuse, UR37, RZ ;  /* 0x0000002502057c24 */ /* 0x040fe2000f8e02ff */
[C---:B------:R-:W-:Y:S01]  /*33f0*/  ISETP.NE.AND P2, PT, R3.reuse, RZ, PT ;  /* 0x000000ff0300720c */ /* 0x040fe20003f45270 */
[----:B------:R-:W-:Y:S01]  /*3400*/  ULDC UR5, c[0x0][0x658] ;  /* 0x0001960000057ab9 */ /* 0x000fe20000000800 */
[----:B------:R-:W-:Y:S01]  /*3410*/  ISETP.NE.OR P0, PT, R3, RZ, !P0 ;  /* 0x000000ff0300720c */ /* 0x000fe20004705670 */
[----:B------:R-:W-:Y:S01]  /*3420*/  IMAD.WIDE.U32 R2, R2, UR36, RZ ;  /* 0x0000002402027c25 */ /* 0x000fe2000f8e00ff */
[----:B------:R-:W-:Y:S01]  /*3430*/  UMOV UR6, 0xffffffff ;  /* 0xffffffff00067882 */ /* 0x000fe20000000000 */
[----:B------:R-:W-:Y:S01]  /*3440*/  BSSY B0, `(.L_x_52) ;  /* 0x00000bf000007945 */ /* 0x000fe20003800000 */
[----:B------:R-:W-:Y:S01]  /*3450*/  USHF.L.U32 UR6, UR6, UR5, URZ ;  /* 0x0000000506067299 */ /* 0x000fe2000800063f */
[----:B------:R-:W-:Y:S01]  /*3460*/  IMAD.MOV.U32 R11, RZ, RZ, 0x1 ;  /* 0x00000001ff0b7424 */ /* 0x000fe200078e00ff */
[----:B------:R-:W-:Y:S01]  /*3470*/  LOP3.LUT R9, R16, 0x2, RZ, 0xfc, !PT ;  /* 0x0000000210097812 */ /* 0x000fe200078efcff */
[----:B------:R-:W-:Y:S01]  /*3480*/  IMAD.MOV.U32 R0, RZ, RZ, 0x1 ;  /* 0x00000001ff007424 */ /* 0x000fe200078e00ff */
[----:B------:R-:W-:Y:S01]  /*3490*/  ULDC UR4, c[0x0][0x600] ;  /* 0x0001800000047ab9 */ /* 0x000fe20000000800 */
[----:B------:R-:W-:Y:S01]  /*34a0*/  IMAD.MOV.U32 R8, RZ, RZ, RZ ;  /* 0x000000ffff087224 */ /* 0x000fe200078e00ff */
[----:B------:R-:W-:Y:S01]  /*34b0*/  UMOV UR7, 0x1 ;  /* 0x0000000100077882 */ /* 0x000fe20000000000 */
[----:B------:R-:W-:Y:S01]  /*34c0*/  IMAD.IADD R10, R5, 0x1, R3 ;  /* 0x00000001050a7824 */ /* 0x000fe200078e0203 */
[----:B------:R-:W-:-:S02]  /*34d0*/  UIADD3 UR19, UR40, 0x1, URZ ;  /* 0x0000000128137890 */ /* 0x000fc4000fffe03f */
[----:B------:R-:W-:Y:S02]  /*34e0*/  UIADD3 UR15, UR4, -0x1, URZ ;  /* 0xffffffff040f7890 */ /* 0x000fe4000fffe03f */
[----:B------:R-:W-:Y:S02]  /*34f0*/  USHF.L.U32 UR17, UR7, UR5, URZ ;  /* 0x0000000507117299 */ /* 0x000fe4000800063f */
[----:B------:R-:W-:Y:S01]  /*3500*/  ULOP3.LUT UR16, URZ, UR6, URZ, 0x33, !UPT ;  /* 0x000000063f107292 */ /* 0x000fe2000f8e333f */
[----:B------:R-:W-:-:S11]  /*3510*/  ULDC.64 UR20, c[0x0][0x198] ;  /* 0x0000660000147ab9 */ /* 0x000fd60000000a00 */
.L_x_64:
[----:B------:R-:W-:-:S03]  /*3520*/  UMOV UR4, 0xffffffff ;  /* 0xffffffff00047882 */ /* 0x000fc60000000000 */
[----:B------:R-:W-:Y:S05]  /*3530*/  BRA.DIV UR4, `(.L_x_53) ;  /* 0x0000001a04647947 */ /* 0x000fea000b800000 */
[----:B------:R-:W-:-:S13]  /*3540*/  ELECT P6, URZ, PT ;  /* 0x00000000003f782f */ /* 0x000fda00038c0000 */
.L_x_95:
[----:B------:R-:W0:Y:S01]  /*3550*/  LDC R4, c[0x0][0x28c] ;  /* 0x0000a300ff047b82 */ /* 0x000e220000000800 */
[----:B------:R-:W-:Y:S01]  /*3560*/  BSSY B1, `(.L_x_54) ;  /* 0x0000037000017945 */ /* 0x000fe20003800000 */
[----:B0-----:R-:W-:-:S13]  /*3570*/  ISETP.LT.OR P6, PT, R4, 0x1, !P6 ;  /* 0x000000010400780c */ /* 0x001fda00077c1670 */
[----:B------:R-:W-:Y:S05]  /*3580*/  @P6 BRA `(.L_x_55) ;  /* 0x0000000000d06947 */ /* 0x000fea0003800000 */
[----:B------:R-:W-:Y:S02]  /*3590*/  IMAD.SHL.U32 R22, R22, 0x10, RZ ;  /* 0x0000001016167824 */ /* 0x000fe400078e00ff */
[----:B------:R-:W-:Y:S02]  /*35a0*/  IMAD.SHL.U32 R32, R32, 0x40, RZ ;  /* 0x0000004020207824 */ /* 0x000fe400078e00ff */
[----:B------:R-:W-:Y:S02]  /*35b0*/  IMAD.MOV.U32 R14, RZ, RZ, RZ ;  /* 0x000000ffff0e7224 */ /* 0x000fe400078e00ff */
[----:B------:R-:W-:Y:S02]  /*35c0*/  IMAD.U32 R15, RZ, RZ, UR19 ;  /* 0x00000013ff0f7e24 */ /* 0x000fe4000f8e00ff */
[----:B------:R-:W-:Y:S02]  /*35d0*/  IMAD.MOV.U32 R4, RZ, RZ, R0 ;  /* 0x000000ffff047224 */ /* 0x000fe400078e0000 */
[----:B------:R-:W-:-:S07]  /*35e0*/  IMAD.MOV.U32 R5, RZ, RZ, R8 ;  /* 0x000000ffff057224 */ /* 0x000fce00078e0008 */
.L_x_59:
[----:B------:R-:W0:Y:S01]  /*35f0*/  S2R R7, SR_CgaCtaId ;  /* 0x0000000000077919 */ /* 0x000e220000008800 */
[----:B------:R-:W-:-:S04]  /*3600*/  MOV R6, 0x400 ;  /* 0x0000040000067802 */ /* 0x000fc80000000f00 */
[----:B0-----:R-:W-:Y:S02]  /*3610*/  LEA R12, R7, R6, 0x18 ;  /* 0x00000006070c7211 */ /* 0x001fe400078ec0ff */
[----:B------:R-:W-:Y:S01]  /*3620*/  SHF.L.U32 R6, R4, 0x1f, RZ ;  /* 0x0000001f04067819 */ /* 0x000fe200000006ff */
[----:B------:R-:W0:Y:S02]  /*3630*/  @!P2 LDC R7, c[0x0][0x500] ;  /* 0x00014000ff07ab82 */ /* 0x000e240000000800 */
[----:B------:R-:W-:-:S04]  /*3640*/  IMAD R13, R5, 0x8, R12 ;  /* 0x00000008050d7824 */ /* 0x000fc800078e020c */
[----:B------:R-:W1:Y:S02]  /*3650*/  SYNCS.PHASECHK.TRANS64.TRYWAIT P1, [R13+URZ+0xb0], R6 ;  /* 0x0000b0060d0075a7 */ /* 0x000e64000802017f */
[----:B-1----:R-:W-:Y:S05]  /*3660*/  @!P1 BRA `(.L_x_56) ;  /* 0x0000001800389947 */ /* 0x002fea0003800000 */
.L_x_96:
[----:B-1----:R-:W-:Y:S01]  /*3670*/  PRMT R6, R9, 0x9910, RZ ;  /* 0x0000991009067816 */ /* 0x002fe200000000ff */
[----:B0-----:R0:W-:Y:S03]  /*3680*/  @!P2 SYNCS.ARRIVE.TRANS64 RZ, [R13+URZ], R7 ;  /* 0x000000070dffa9a7 */ /* 0x0011e6000800003f */
[----:B------:R-:W-:-:S13]  /*3690*/  ISETP.NE.AND P1, PT, R6, 0x2, PT ;  /* 0x000000020600780c */ /* 0x000fda0003f25270 */
[----:B0-----:R-:W-:Y:S05]  /*36a0*/  @P1 BRA `(.L_x_57) ;  /* 0x0000000000041947 */ /* 0x001fea0003800000 */
[----:B------:R-:W-:Y:S01]  /*36b0*/  BPT.TRAP 0x1 ;  /* 0x000000040000795c */ /* 0x000fe20000300000 */
.L_x_57:
[----:B------:R-:W-:Y:S05]  /*36c0*/  @P0 BRA `(.L_x_58) ;  /* 0x0000000000040947 */ /* 0x000fea0003800000 */
[----:B------:R-:W-:Y:S01]  /*36d0*/  BPT.TRAP 0x1 ;  /* 0x000000040000795c */ /* 0x000fe20000300000 */
.L_x_58:
[--C-:B------:R-:W-:Y:S01]  /*36e0*/  IMAD R6, R5, 0x2000, R12.reuse ;  /* 0x0000200005067824 */ /* 0x100fe200078e020c */
[----:B------:R-:W-:Y:S01]  /*36f0*/  R2UR UR9, R13 ;  /* 0x000000000d0972ca */ /* 0x000fe200000e0000 */
[----:B------:R-:W-:Y:S01]  /*3700*/  IMAD R12, R5, 0x800, R12 ;  /* 0x00000800050c7824 */ /* 0x000fe200078e020c */
[----:B------:R-:W-:Y:S01]  /*3710*/  UIADD3 UR4, UP0, UR20, 0xf0, URZ ;  /* 0x000000f014047890 */ /* 0x000fe2000ff1e03f */
[----:B------:R-:W-:Y:S01]  /*3720*/  VIADD R15, R15, 0xffffffff ;  /* 0xffffffff0f0f7836 */ /* 0x000fe20000000000 */
[----:B------:R-:W-:Y:S01]  /*3730*/  R2UR UR5, R6 ;  /* 0x00000000060572ca */ /* 0x000fe200000e0000 */
[----:B------:R-:W-:Y:S01]  /*3740*/  UIADD3 UR22, UP1, UR20, 0x1f0, URZ ;  /* 0x000001f014167890 */ /* 0x000fe2000ff3e03f */
[----:B------:R-:W-:Y:S01]  /*3750*/  R2UR UR8, R12 ;  /* 0x000000000c0872ca */ /* 0x000fe200000e0000 */
[----:B------:R-:W-:Y:S01]  /*3760*/  VIADD R5, R5, 0x1 ;  /* 0x0000000105057836 */ /* 0x000fe20000000000 */
[----:B------:R-:W-:Y:S01]  /*3770*/  R2UR UR10, R32 ;  /* 0x00000000200a72ca */ /* 0x000fe200000e0000 */
[----:B------:R-:W-:Y:S01]  /*3780*/  UIADD3.X UR23, URZ, UR21, URZ, UP1, !UPT ;  /* 0x000000153f177290 */ /* 0x000fe20008ffe43f */
[----:B------:R-:W-:Y:S01]  /*3790*/  R2UR UR11, R14 ;  /* 0x000000000e0b72ca */ /* 0x000fe200000e0000 */
[----:B------:R-:W-:Y:S01]  /*37a0*/  UMOV UR6, 0x0 ;  /* 0x0000000000067882 */ /* 0x000fe20000000000 */
[----:B------:R-:W-:Y:S01]  /*37b0*/  R2UR UR12, R23 ;  /* 0x00000000170c72ca */ /* 0x000fe200000e0000 */
[----:B------:R-:W-:Y:S01]  /*37c0*/  UMOV UR7, 0x10000000 ;  /* 0x1000000000077882 */ /* 0x000fe20000000000 */
[----:B------:R-:W-:Y:S01]  /*37d0*/  R2UR UR18, R22 ;  /* 0x00000000161272ca */ /* 0x000fe200000e0000 */
[----:B------:R-:W-:Y:S01]  /*37e0*/  VIADD R14, R14, 0x40 ;  /* 0x000000400e0e7836 */ /* 0x000fe20000000000 */
[----:B------:R-:W-:Y:S01]  /*37f0*/  ISETP.GT.AND P3, PT, R15, 0x1, PT ;  /* 0x000000010f00780c */ /* 0x000fe20003f64270 */
[----:B------:R-:W-:Y:S01]  /*3800*/  UIADD3 UR13, UR5, 0x280, URZ ;  /* 0x00000280050d7890 */ /* 0x000fe2000fffe03f */
[----:B------:R-:W-:Y:S01]  /*3810*/  ISETP.NE.AND P1, PT, R5, 0x16, PT ;  /* 0x000000160500780c */ /* 0x000fe20003f25270 */
[----:B------:R-:W-:-:S02]  /*3820*/  UIADD3.X UR5, URZ, UR21, URZ, UP0, !UPT ;  /* 0x000000153f057290 */ /* 0x000fc400087fe43f */
[----:B------:R-:W-:Y:S01]  /*3830*/  UIADD3 UR14, UR8, 0x2c280, URZ ;  /* 0x0002c280080e7890 */ /* 0x000fe2000fffe03f */
[----:B------:R-:W-:Y:S02]  /*3840*/  SEL R7, RZ, 0x1, P1 ;  /* 0x00000001ff077807 */ /* 0x000fe40000800000 */
[----:B------:R-:W-:Y:S01]  /*3850*/  UMOV UR8, UR13 ;  /* 0x0000000d00087c82 */ /* 0x000fe20008000000 */
[----:B------:R-:W-:Y:S02]  /*3860*/  SEL R5, R5, RZ, P1 ;  /* 0x000000ff05057207 */ /* 0x000fe40000800000 */
[----:B------:R-:W-:Y:S01]  /*3870*/  LOP3.LUT R4, R4, R7, RZ, 0x3c, !PT ;  /* 0x0000000704047212 */ /* 0x000fe200078e3cff */
[----:B------:R0:W-:Y:S02]  /*3880*/  UTMALDG.3D [UR8], [UR4], desc[UR6] ;  /* 0x00000608040075b4 */ /* 0x0001e40008011000 */
[----:B0-----:R-:W-:Y:S01]  /*3890*/  UMOV UR8, UR14 ;  /* 0x0000000e00087c82 */ /* 0x001fe20008000000 */
[----:B------:R-:W-:-:S02]  /*38a0*/  UMOV UR10, UR18 ;  /* 0x00000012000a7c82 */ /* 0x000fc40008000000 */
[----:B------:R0:W-:Y:S02]  /*38b0*/  UTMALDG.3D [UR8], [UR22], desc[UR6] ;  /* 0x00000608160075b4 */ /* 0x0001e40008011000 */
[----:B0-----:R-:W-:Y:S05]  /*38c0*/  @P3 BRA `(.L_x_59) ;  /* 0xfffffffc00483947 */ /* 0x001fea000383ffff */
.L_x_55:
[----:B------:R-:W-:Y:S05]  /*38d0*/  BSYNC B1 ;  /* 0x0000000000017941 */ /* 0x000fea0003800000 */
.L_x_54:
[----:B------:R-:W-:Y:S01]  /*38e0*/  LOP3.LUT P4, RZ, R11, 0xff, RZ, 0xc0, !PT ;  /* 0x000000ff0bff7812 */ /* 0x000fe2000788c0ff */
[----:B------:R-:W-:Y:S01]  /*38f0*/  VIADD R8, R8, UR40 ;  /* 0x0000002808087c36 */ /* 0x000fe20008000000 */
[----:B------:R-:W-:Y:S01]  /*3900*/  ULDC.64 UR4, c[0x0][0x650] ;  /* 0x0001940000047ab9 */ /* 0x000fe20000000a00 */
[----:B------:R-:W-:Y:S01]  /*3910*/  IMAD.U32 R7, RZ, RZ, UR40 ;  /* 0x00000028ff077e24 */ /* 0x000fe2000f8e00ff */
[----:B------:R-:W-:Y:S01]  /*3920*/  UISETP.GE.U32.AND UP0, UPT, UR40, 0x16, UPT ;  /* 0x000000162800788c */ /* 0x000fe2000bf06070 */
[----:B------:R-:W-:Y:S01]  /*3930*/  BSSY B1, `(.L_x_60) ;  /* 0x000006d000017945 */ /* 0x000fe20003800000 */
[----:B------:R-:W-:Y:S01]  /*3940*/  ISETP.GT.U32.AND P1, PT, R8, 0x15, PT ;  /* 0x000000150800780c */ /* 0x000fe20003f24070 */
[----:B------:R-:W-:Y:S01]  /*3950*/  IMAD.MOV.U32 R32, RZ, RZ, -0x1 ;  /* 0xffffffffff207424 */ /* 0x000fe200078e00ff */
[----:B------:R-:W-:Y:S01]  /*3960*/  PRMT R11, RZ, 0x7610, R11 ;  /* 0x00007610ff0b7816 */ /* 0x000fe2000000000b */
[----:B------:R-:W-:Y:S01]  /*3970*/  IMAD.MOV.U32 R22, RZ, RZ, -0x1 ;  /* 0xffffffffff167424 */ /* 0x000fe200078e00ff */
[----:B------:R-:W-:Y:S01]  /*3980*/  ISETP.LT.U32.AND P1, PT, R7, 0x16, P1 ;  /* 0x000000160700780c */ /* 0x000fe20000f21070 */
[----:B------:R-:W-:Y:S01]  /*3990*/  IMAD.MOV.U32 R23, RZ, RZ, -0x1 ;  /* 0xffffffffff177424 */ /* 0x000fe200078e00ff */
[----:B------:R-:W-:Y:S01]  /*39a0*/  PLOP3.LUT P3, PT, PT, PT, UP0, 0x80, 0x0 ;  /* 0x000000000000781c */ /* 0x000fe20003f6f008 */
[----:B------:R-:W0:Y:S01]  /*39b0*/  @P4 S2R R5, SR_CgaCtaId ;  /* 0x0000000000054919 */ /* 0x000e220000008800 */
[----:B------:R-:W-:-:S04]  /*39c0*/  @P4 MOV R4, 0x400 ;  /* 0x0000040000044802 */ /* 0x000fc80000000f00 */
[----:B0-----:R-:W-:Y:S01]  /*39d0*/  @P4 LEA R6, R5, R4, 0x18 ;  /* 0x0000000405064211 */ /* 0x001fe200078ec0ff */
[----:B------:R-:W-:-:S03]  /*39e0*/  IMAD.WIDE.U32 R4, R8, -0x45d1745d, RZ ;  /* 0xba2e8ba308047825 */ /* 0x000fc600078e00ff */
[----:B------:R0:W-:Y:S01]  /*39f0*/  @P4 SYNCS.ARRIVE.TRANS64.A1T0 RZ, [R6+URZ+0x198], RZ ;  /* 0x000198ff06ff49a7 */ /* 0x0001e2000810003f */
[----:B------:R-:W-:Y:S02]  /*3a00*/  IADD3 R18, P4, R18, R2, RZ ;  /* 0x0000000212127210 */ /* 0x000fe40007f9e0ff */
[----:B------:R-:W-:Y:S02]  /*3a10*/  SHF.R.U32.HI R7, RZ, 0x4, R5 ;  /* 0x00000004ff077819 */ /* 0x000fe40000011605 */
[----:B------:R-:W-:Y:S01]  /*3a20*/  SEL R5, RZ, 0x1, !P1 ;  /* 0x00000001ff057807 */ /* 0x000fe20004800000 */
[----:B------:R-:W-:Y:S01]  /*3a30*/  IMAD.X R17, R17, 0x1, R10, P4 ;  /* 0x0000000111117824 */ /* 0x000fe200020e060a */
[----:B------:R-:W-:Y:S01]  /*3a40*/  ISETP.GE.U32.AND P1, PT, R18, UR4, PT ;  /* 0x0000000412007c0c */ /* 0x000fe2000bf26070 */
[----:B------:R-:W-:Y:S01]  /*3a50*/  IMAD R8, R7, -0x16, R8 ;  /* 0xffffffea07087824 */ /* 0x000fe200078e0208 */
[----:B------:R-:W-:Y:S02]  /*3a60*/  LOP3.LUT R0, R0, R5, RZ, 0x3c, !PT ;  /* 0x0000000500007212 */ /* 0x000fe400078e3cff */
[----:B------:R-:W-:-:S02]  /*3a70*/  ISETP.GE.U32.AND.EX P1, PT, R17, UR5, PT, P1 ;  /* 0x0000000511007c0c */ /* 0x000fc4000bf26110 */
[----:B------:R-:W-:Y:S02]  /*3a80*/  @P3 LOP3.LUT R0, R0, 0x1, R7, 0x78, !PT ;  /* 0x0000000100003812 */ /* 0x000fe400078e7807 */
[----:B------:R-:W-:-:S09]  /*3a90*/  PRMT R4, RZ, 0x7610, R4 ;  /* 0x00007610ff047816 */ /* 0x000fd20000000004 */
[----:B0-----:R-:W-:Y:S05]  /*3aa0*/  @P1 BRA `(.L_x_61) ;  /* 0x0000000400541947 */ /* 0x001fea0003800000 */
[----:B------:R-:W0:Y:S01]  /*3ab0*/  S2R R13, SR_CTAID.X ;  /* 0x00000000000d7919 */ /* 0x000e220000002500 */
[----:B------:R-:W-:Y:S01]  /*3ac0*/  ULDC.64 UR4, c[0x0][0x628] ;  /* 0x00018a0000047ab9 */ /* 0x000fe20000000a00 */
[----:B------:R-:W1:Y:S01]  /*3ad0*/  LDC R14, c[0x0][0x144] ;  /* 0x00005100ff0e7b82 */ /* 0x000e620000000800 */
[----:B------:R-:W-:Y:S01]  /*3ae0*/  ISETP.NE.U32.AND P1, PT, RZ, UR4, PT ;  /* 0x00000004ff007c0c */ /* 0x000fe2000bf25070 */
[----:B------:R-:W2:Y:S01]  /*3af0*/  S2R R12, SR_CTAID.Y ;  /* 0x00000000000c7919 */ /* 0x000ea20000002600 */
[----:B------:R-:W-:Y:S01]  /*3b00*/  ULDC UR6, c[0x0][0x150] ;  /* 0x0000540000067ab9 */ /* 0x000fe20000000800 */
[----:B------:R-:W-:Y:S01]  /*3b10*/  ULDC UR7, c[0x0][0x630] ;  /* 0x00018c0000077ab9 */ /* 0x000fe20000000800 */
[----:B------:R-:W-:Y:S01]  /*3b20*/  ISETP.NE.AND.EX P1, PT, RZ, UR5, PT, P1 ;  /* 0x00000005ff007c0c */ /* 0x000fe2000bf25310 */
[----:B------:R-:W-:Y:S01]  /*3b30*/  IMAD.MOV.U32 R4, RZ, RZ, R18 ;  /* 0x000000ffff047224 */ /* 0x000fe200078e0012 */
[----:B0-----:R-:W-:-:S05]  /*3b40*/  I2FP.F32.U32 R5, R13 ;  /* 0x0000000d00057245 */ /* 0x001fca0000201000 */
[----:B------:R-:W-:Y:S01]  /*3b50*/  FMUL R20, R5, UR6 ;  /* 0x0000000605147c20 */ /* 0x000fe20008400000 */
[----:B------:R-:W-:-:S05]  /*3b60*/  IMAD.MOV.U32 R5, RZ, RZ, R17 ;  /* 0x000000ffff057224 */ /* 0x000fca00078e0011 */
[----:B--2---:R-:W-:Y:S05]  /*3b70*/  @!P1 BRA `(.L_x_62) ;  /* 0x0000000000289947 */ /* 0x004fea0003800000 */
[----:B------:R-:W-:Y:S02]  /*3b80*/  ULDC UR6, c[0x0][0x634] ;  /* 0x00018d0000067ab9 */ /* 0x000fe40000000800 */
[----:B------:R-:W-:-:S05]  /*3b90*/  IADD3 R5, P1, R18, UR6, RZ ;  /* 0x0000000612057c10 */ /* 0x000fca000ff3e0ff */
[----:B------:R-:W-:-:S04]  /*3ba0*/  IMAD.X R15, RZ, RZ, R17, P1 ;  /* 0x000000ffff0f7224 */ /* 0x000fc800008e0611 */
[----:B------:R-:W-:-:S04]  /*3bb0*/  IMAD.WIDE.U32 R6, R15, UR4, RZ ;  /* 0x000000040f067c25 */ /* 0x000fc8000f8e00ff */
[----:B------:R-:W-:-:S04]  /*3bc0*/  IMAD.WIDE.U32 R6, P1, R5, UR5, R6 ;  /* 0x0000000505067c25 */ /* 0x000fc8000f820006 */
[----:B------:R-:W-:-:S04]  /*3bd0*/  IMAD.WIDE.U32 R4, R5, UR4, RZ ;  /* 0x0000000405047c25 */ /* 0x000fc8000f8e00ff */
[----:B------:R-:W-:Y:S01]  /*3be0*/  IMAD.MOV.U32 R4, RZ, RZ, R7 ;  /* 0x000000ffff047224 */ /* 0x000fe200078e0007 */
[----:B------:R-:W-:Y:S01]  /*3bf0*/  IADD3 RZ, P3, R5, R6, RZ ;  /* 0x0000000605ff7210 */ /* 0x000fe20007f7e0ff */
[----:B------:R-:W-:-:S04]  /*3c00*/  IMAD.X R5, RZ, RZ, RZ, P1 ;  /* 0x000000ffff057224 */ /* 0x000fc800008e06ff */
[----:B------:R-:W-:-:S08]  /*3c10*/  IMAD.WIDE.U32.X R4, R15, UR5, R4, P3 ;  /* 0x000000050f047c25 */ /* 0x000fd000098e0404 */
.L_x_62:
[--C-:B------:R-:W-:Y:S01]  /*3c20*/  SHF.R.U64 R23, R4, UR7, R5.reuse ;  /* 0x0000000704177c19 */ /* 0x100fe20008001205 */
[----:B------:R-:W0:Y:S01]  /*3c30*/  F2I.U32.TRUNC.NTZ R20, R20 ;  /* 0x0000001400147305 */ /* 0x000e22000020f000 */
[----:B------:R-:W-:Y:S01]  /*3c40*/  SHF.R.U32.HI R4, RZ, UR7, R5 ;  /* 0x00000007ff047c19 */ /* 0x000fe20008011605 */
[----:B------:R-:W-:Y:S01]  /*3c50*/  ULDC.64 UR4, c[0x0][0x620] ;  /* 0x0001880000047ab9 */ /* 0x000fe20000000a00 */
[----:B------:R-:W-:Y:S01]  /*3c60*/  IADD3 R7, P1, RZ, -R23, RZ ;  /* 0x80000017ff077210 */ /* 0x000fe20007f3e0ff */
[----:B------:R-:W-:Y:S01]  /*3c70*/  IMAD.MOV.U32 R5, RZ, RZ, R17 ;  /* 0x000000ffff057224 */ /* 0x000fe200078e0011 */
[----:B------:R-:W-:Y:S01]  /*3c80*/  ULDC.64 UR6, c[0x0][0x640] ;  /* 0x0001900000067ab9 */ /* 0x000fe20000000a00 */
[----:B------:R-:W2:Y:S02]  /*3c90*/  LDC R21, c[0x0][0x148] ;  /* 0x00005200ff157b82 */ /* 0x000ea40000000800 */
[----:B------:R-:W-:Y:S01]  /*3ca0*/  IMAD.X R4, RZ, RZ, ~R4, P1 ;  /* 0x000000ffff047224 */ /* 0x000fe200008e0e04 */
[----:B------:R-:W-:-:S03]  /*3cb0*/  ISETP.NE.U32.AND P1, PT, RZ, UR6, PT ;  /* 0x00000006ff007c0c */ /* 0x000fc6000bf25070 */
[----:B------:R-:W-:Y:S01]  /*3cc0*/  IMAD R6, R4, UR4, RZ ;  /* 0x0000000404067c24 */ /* 0x000fe2000f8e02ff */
[----:B------:R-:W-:Y:S01]  /*3cd0*/  ISETP.NE.AND.EX P1, PT, RZ, UR7, PT, P1 ;  /* 0x00000007ff007c0c */ /* 0x000fe2000bf25310 */
[----:B------:R-:W-:-:S04]  /*3ce0*/  IMAD.MOV.U32 R4, RZ, RZ, R18 ;  /* 0x000000ffff047224 */ /* 0x000fc800078e0012 */
[----:B------:R-:W-:Y:S01]  /*3cf0*/  IMAD.WIDE.U32 R4, R7, UR4, R4 ;  /* 0x0000000407047c25 */ /* 0x000fe2000f8e0004 */
[----:B------:R-:W-:-:S03]  /*3d00*/  ULDC UR4, c[0x0][0x618] ;  /* 0x0001860000047ab9 */ /* 0x000fc60000000800 */
[----:B------:R-:W-:Y:S01]  /*3d10*/  IMAD R7, R7, UR5, R6 ;  /* 0x0000000507077c24 */ /* 0x000fe2000f8e0206 */
[----:B------:R-:W-:Y:S01]  /*3d20*/  ULDC UR5, c[0x0][0x154] ;  /* 0x0000550000057ab9 */ /* 0x000fe20000000800 */
[----:B0-----:R-:W-:Y:S02]  /*3d30*/  IMAD.MOV R6, RZ, RZ, -R20 ;  /* 0x000000ffff067224 */ /* 0x001fe400078e0a14 */
[----:B------:R-:W-:Y:S02]  /*3d40*/  IMAD.IADD R5, R5, 0x1, R7 ;  /* 0x0000000105057824 */ /* 0x000fe400078e0207 */
[----:B-1----:R-:W-:Y:S01]  /*3d50*/  IMAD R13, R14, R6, R13 ;  /* 0x000000060e0d7224 */ /* 0x002fe200078e020d */
[----:B------:R-:W-:Y:S02]  /*3d60*/  I2FP.F32.U32 R6, R12 ;  /* 0x0000000c00067245 */ /* 0x000fe40000201000 */
[--C-:B------:R-:W-:Y:S02]  /*3d70*/  SHF.R.U64 R14, R4, UR4, R5.reuse ;  /* 0x00000004040e7c19 */ /* 0x100fe40008001205 */
[----:B------:R-:W-:Y:S01]  /*3d80*/  SHF.R.U32.HI R5, RZ, UR4, R5 ;  /* 0x00000004ff057c19 */ /* 0x000fe20008011605 */
[----:B------:R-:W-:Y:S01]  /*3d90*/  FMUL R6, R6, UR5 ;  /* 0x0000000506067c20 */ /* 0x000fe20008400000 */
[----:B------:R-:W-:-:S02]  /*3da0*/  ULDC UR4, c[0x0][0x608] ;  /* 0x0001820000047ab9 */ /* 0x000fc40000000800 */
[--C-:B------:R-:W-:Y:S01]  /*3db0*/  SHF.R.U64 R20, R14, UR4, R5.reuse ;  /* 0x000000040e147c19 */ /* 0x100fe20008001205 */
[----:B------:R0:W1:Y:S01]  /*3dc0*/  F2I.U32.TRUNC.NTZ R22, R6 ;  /* 0x0000000600167305 */ /* 0x000062000020f000 */
[----:B------:R-:W-:Y:S01]  /*3dd0*/  SHF.R.U32.HI R5, RZ, UR4, R5 ;  /* 0x00000004ff057c19 */ /* 0x000fe20008011605 */
[----:B------:R-:W-:-:S03]  /*3de0*/  ULDC UR4, c[0x0][0x658] ;  /* 0x0001960000047ab9 */ /* 0x000fc60000000800 */
[--C-:B------:R-:W-:Y:S02]  /*3df0*/  SHF.R.U64 R15, R20, UR4, R5.reuse ;  /* 0x00000004140f7c19 */ /* 0x100fe40008001205 */
[----:B------:R-:W-:-:S03]  /*3e00*/  SHF.R.U32.HI R25, RZ, UR4, R5 ;  /* 0x00000004ff197c19 */ /* 0x000fc60008011605 */
[----:B------:R-:W-:Y:S02]  /*3e10*/  IMAD.MOV.U32 R4, RZ, RZ, R15 ;  /* 0x000000ffff047224 */ /* 0x000fe400078e000f */
[----:B------:R-:W-:Y:S01]  /*3e20*/  IMAD.MOV.U32 R5, RZ, RZ, R25 ;  /* 0x000000ffff057224 */ /* 0x000fe200078e0019 */
[----:B0-----:R-:W-:Y:S06]  /*3e30*/  @!P1 BRA `(.L_x_63) ;  /* 0x0000000000289947 */ /* 0x001fec0003800000 */
        /* <DEDUP_REMOVED lines=10> */
.L_x_63:
[----:B------:R-:W-:Y:S01]  /*3ee0*/  ISETP.NE.AND P1, PT, R19, 0x1, PT ;  /* 0x000000011300780c */ /* 0x000fe20003f25270 */
[----:B------:R-:W-:Y:S01]  /*3ef0*/  ULDC UR4, c[0x0][0x648] ;  /* 0x0001920000047ab9 */ /* 0x000fe20000000800 */
[----:B------:R-:W-:Y:S01]  /*3f00*/  LOP3.LUT R20, R20, UR16, RZ, 0xc0, !PT ;  /* 0x0000001014147c12 */ /* 0x000fe2000f8ec0ff */
[----:B-1----:R-:W-:Y:S01]  /*3f10*/  IMAD.MOV R22, RZ, RZ, -R22 ;  /* 0x000000ffff167224 */ /* 0x002fe200078e0a16 */
[----:B------:R-:W-:Y:S01]  /*3f20*/  SHF.R.U64 R5, R4, UR4, R5 ;  /* 0x0000000404057c19 */ /* 0x000fe20008001205 */
[----:B------:R-:W-:Y:S01]  /*3f30*/  ULDC UR4, c[0x0][0x638] ;  /* 0x00018e0000047ab9 */ /* 0x000fe20000000800 */
[----:B------:R-:W-:Y:S01]  /*3f40*/  LOP3.LUT R32, R14, UR15, RZ, 0xc0, !PT ;  /* 0x0000000f0e207c12 */ /* 0x000fe2000f8ec0ff */
[----:B------:R-:W-:Y:S02]  /*3f50*/  ULDC UR5, c[0x0][0x610] ;  /* 0x0001840000057ab9 */ /* 0x000fe40000000800 */
[----:B------:R-:W-:Y:S02]  /*3f60*/  IMAD.MOV R4, RZ, RZ, -R5 ;  /* 0x000000ffff047224 */ /* 0x000fe400078e0a05 */
[----:B------:R-:W-:-:S02]  /*3f70*/  IMAD R20, R5, UR17, R20 ;  /* 0x0000001105147c24 */ /* 0x000fc4000f8e0214 */
[----:B--2---:R-:W-:Y:S02]  /*3f80*/  @P1 IMAD R13, R21, R22, R12 ;  /* 0x00000016150d1224 */ /* 0x004fe400078e020c */
[----:B------:R-:W-:Y:S01]  /*3f90*/  IMAD R15, R4, UR4, R15 ;  /* 0x00000004040f7c24 */ /* 0x000fe2000f8e020f */
[----:B------:R-:W-:Y:S01]  /*3fa0*/  ULDC UR4, c[0x0][0x600] ;  /* 0x0001800000047ab9 */ /* 0x000fe20000000800 */
[----:B------:R-:W-:Y:S02]  /*3fb0*/  IMAD R13, R20, UR5, R13 ;  /* 0x00000005140d7c24 */ /* 0x000fe4000f8e020d */
[----:B------:R-:W-:Y:S02]  /*3fc0*/  IMAD R32, R15, UR4, R32 ;  /* 0x000000040f207c24 */ /* 0x000fe4000f8e0220 */
[----:B------:R-:W-:-:S03]  /*3fd0*/  IMAD.MOV.U32 R4, RZ, RZ, 0x1 ;  /* 0x00000001ff047424 */ /* 0x000fc600078e00ff */
[----:B------:R-:W-:Y:S02]  /*3fe0*/  SEL R22, R32, R13, !P1 ;  /* 0x0000000d20167207 */ /* 0x000fe40004800000 */
[----:B------:R-:W-:-:S07]  /*3ff0*/  SEL R32, R13, R32, !P1 ;  /* 0x000000200d207207 */ /* 0x000fce0004800000 */
.L_x_61:
[----:B------:R-:W-:Y:S05]  /*4000*/  BSYNC B1 ;  /* 0x0000000000017941 */ /* 0x000fea0003800000 */
.L_x_60:
[----:B------:R-:W-:-:S13]  /*4010*/  LOP3.LUT P1, RZ, R4, 0xff, RZ, 0xc0, !PT ;  /* 0x000000ff04ff7812 */ /* 0x000fda000782c0ff */
[----:B------:R-:W-:Y:S05]  /*4020*/  @P1 BRA `(.L_x_64) ;  /* 0xfffffff4003c1947 */ /* 0x000fea000383ffff */
[----:B------:R-:W-:Y:S05]  /*4030*/  BSYNC B0 ;  /* 0x0000000000007941 */ /* 0x000fea0003800000 */
.L_x_52:
[----:B------:R-:W-:-:S03]  /*4040*/  UMOV UR4, 0xffffffff ;  /* 0xffffffff00047882 */ /* 0x000fc60000000000 */
[----:B------:R-:W-:Y:S05]  /*4050*/  BRA.DIV UR4, `(.L_x_65) ;  /* 0x0000000e04d07947 */ /* 0x000fea000b800000 */
[----:B------:R-:W-:-:S13]  /*4060*/  ELECT P6, URZ, PT ;  /* 0x00000000003f782f */ /* 0x000fda00038c0000 */
.L_x_99:
[----:B------:R-:W-:Y:S04]  /*4070*/  BSSY B0, `(.L_x_66) ;  /* 0x00000cd000007945 */ /* 0x000fe80003800000 */
[----:B------:R-:W-:Y:S05]  /*4080*/  @!P6 BRA `(.L_x_67) ;  /* 0x0000000c002ce947 */ /* 0x000fea0003800000 */
[----:B------:R-:W-:-:S04]  /*4090*/  LOP3.LUT R16, R16, 0x2, RZ, 0xfc, !PT ;  /* 0x0000000210107812 */ /* 0x000fc800078efcff */
[----:B------:R-:W-:-:S13]  /*40a0*/  ISETP.NE.AND P0, PT, R16, 0x3, PT ;  /* 0x000000031000780c */ /* 0x000fda0003f05270 */
[----:B------:R-:W-:Y:S05]  /*40b0*/  @!P0 BRA `(.L_x_68) ;  /* 0x0000000000048947 */ /* 0x000fea0003800000 */
[----:B------:R-:W-:Y:S01]  /*40c0*/  BPT.TRAP 0x1 ;  /* 0x000000040000795c */ /* 0x000fe20000300000 */
.L_x_68:
[----:B------:R-:W0:Y:S01]  /*40d0*/  S2R R3, SR_CgaCtaId ;  /* 0x0000000000037919 */ /* 0x000e220000008800 */
[----:B------:R-:W-:-:S04]  /*40e0*/  MOV R2, 0x400 ;  /* 0x0000040000027802 */ /* 0x000fc80000000f00 */
[----:B0-----:R-:W-:Y:S02]  /*40f0*/  LEA R3, R3, R2, 0x18 ;  /* 0x0000000203037211 */ /* 0x001fe400078ec0ff */
[----:B------:R-:W-:-:S03]  /*4100*/  SHF.L.U32 R2, R0, 0x1f, RZ ;  /* 0x0000001f00027819 */ /* 0x000fc600000006ff */
[----:B------:R-:W-:-:S04]  /*4110*/  VIADD R3, R3, 0xb0 ;  /* 0x000000b003037836 */ /* 0x000fc80000000000 */
[C---:B------:R-:W-:Y:S02]  /*4120*/  IMAD R7, R8.reuse, 0x8, R3 ;  /* 0x0000000808077824 */ /* 0x040fe400078e0203 */
[----:B------:R-:W-:Y:S02]  /*4130*/  VIADD R8, R8, 0x1 ;  /* 0x0000000108087836 */ /* 0x000fe40000000000 */
[----:B------:R-:W0:Y:S03]  /*4140*/  SYNCS.PHASECHK.TRANS64.TRYWAIT P0, [R7+URZ], R2 ;  /* 0x00000002070075a7 */ /* 0x000e26000800017f */
[----:B------:R-:W-:-:S04]  /*4150*/  ISETP.NE.AND P1, PT, R8, 0x16, PT ;  /* 0x000000160800780c */ /* 0x000fc80003f25270 */
[----:B------:R-:W-:Y:S02]  /*4160*/  SEL R5, RZ, 0x1, P1 ;  /* 0x00000001ff057807 */ /* 0x000fe40000800000 */
[----:B------:R-:W-:Y:S02]  /*4170*/  SEL R8, R8, RZ, P1 ;  /* 0x000000ff08087207 */ /* 0x000fe40000800000 */
[----:B------:R-:W-:-:S03]  /*4180*/  LOP3.LUT R5, R0, R5, RZ, 0x3c, !PT ;  /* 0x0000000500057212 */ /* 0x000fc600078e3cff */
[----:B------:R-:W-:Y:S01]  /*4190*/  IMAD R9, R8, 0x8, R3 ;  /* 0x0000000808097824 */ /* 0x000fe200078e0203 */
[----:B------:R-:W-:Y:S01]  /*41a0*/  SHF.L.U32 R4, R5, 0x1f, RZ ;  /* 0x0000001f05047819 */ /* 0x000fe200000006ff */
[----:B0-----:R-:W-:Y:S06]  /*41b0*/  @!P0 BRA `(.L_x_69) ;  /* 0x0000000c00988947 */ /* 0x001fec0003800000 */
.L_x_100:
[----:B------:R-:W1:Y:S01]  /*41c0*/  SYNCS.PHASECHK.TRANS64.TRYWAIT P0, [R9+URZ], R4 ;  /* 0x00000004090075a7 */ /* 0x000e62000800017f */
[----:B------:R-:W-:-:S05]  /*41d0*/  VIADD R0, R8, 0x1 ;  /* 0x0000000108007836 */ /* 0x000fca0000000000 */
[----:B------:R-:W-:-:S04]  /*41e0*/  ISETP.NE.AND P1, PT, R0, 0x16, PT ;  /* 0x000000160000780c */ /* 0x000fc80003f25270 */
[----:B0-----:R-:W-:Y:S02]  /*41f0*/  SEL R2, RZ, 0x1, P1 ;  /* 0x00000001ff027807 */ /* 0x001fe40000800000 */
[----:B------:R-:W-:Y:S02]  /*4200*/  SEL R0, R0, RZ, P1 ;  /* 0x000000ff00007207 */ /* 0x000fe40000800000 */
[----:B------:R-:W-:-:S03]  /*4210*/  LOP3.LUT R7, R5, R2, RZ, 0x3c, !PT ;  /* 0x0000000205077212 */ /* 0x000fc600078e3cff */
[----:B------:R-:W-:Y:S01]  /*4220*/  IMAD R6, R0, 0x8, R3 ;  /* 0x0000000800067824 */ /* 0x000fe200078e0203 */
[----:B------:R-:W-:Y:S01]  /*4230*/  SHF.L.U32 R5, R7, 0x1f, RZ ;  /* 0x0000001f07057819 */ /* 0x000fe200000006ff */
[----:B-1----:R-:W-:Y:S06]  /*4240*/  @!P0 BRA `(.L_x_70) ;  /* 0x0000000c00888947 */ /* 0x002fec0003800000 */
.L_x_101:
[----:B------:R-:W1:Y:S01]  /*4250*/  SYNCS.PHASECHK.TRANS64.TRYWAIT P0, [R6+URZ], R5 ;  /* 0x00000005060075a7 */ /* 0x000e62000800017f */
[----:B------:R-:W-:-:S05]  /*4260*/  VIADD R0, R0, 0x1 ;  /* 0x0000000100007836 */ /* 0x000fca0000000000 */
[----:B------:R-:W-:-:S04]  /*4270*/  ISETP.NE.AND P1, PT, R0, 0x16, PT ;  /* 0x000000160000780c */ /* 0x000fc80003f25270 */
[----:B------:R-:W-:Y:S02]  /*4280*/  SEL R2, RZ, 0x1, P1 ;  /* 0x00000001ff027807 */ /* 0x000fe40000800000 */
[----:B------:R-:W-:Y:S02]  /*4290*/  SEL R0, R0, RZ, P1 ;  /* 0x000000ff00007207 */ /* 0x000fe40000800000 */
[----:B------:R-:W-:-:S03]  /*42a0*/  LOP3.LUT R7, R7, R2, RZ, 0x3c, !PT ;  /* 0x0000000207077212 */ /* 0x000fc600078e3cff */
[----:B0-----:R-:W-:Y:S01]  /*42b0*/  IMAD R9, R0, 0x8, R3 ;  /* 0x0000000800097824 */ /* 0x001fe200078e0203 */
[----:B------:R-:W-:Y:S01]  /*42c0*/  SHF.L.U32 R4, R7, 0x1f, RZ ;  /* 0x0000001f07047819 */ /* 0x000fe200000006ff */
[----:B-1----:R-:W-:Y:S06]  /*42d0*/  @!P0 BRA `(.L_x_71) ;  /* 0x0000000c00788947 */ /* 0x002fec0003800000 */
.L_x_102:
        /* <DEDUP_REMOVED lines=9> */
.L_x_103:
        /* <DEDUP_REMOVED lines=9> */
.L_x_104:
        /* <DEDUP_REMOVED lines=9> */
.L_x_105:
        /* <DEDUP_REMOVED lines=9> */
.L_x_106:
        /* <DEDUP_REMOVED lines=9> */
.L_x_107:
        /* <DEDUP_REMOVED lines=9> */
.L_x_108:
        /* <DEDUP_REMOVED lines=9> */
.L_x_109:
        /* <DEDUP_REMOVED lines=9> */
.L_x_110:
        /* <DEDUP_REMOVED lines=9> */
.L_x_111:
        /* <DEDUP_REMOVED lines=9> */
.L_x_112:
        /* <DEDUP_REMOVED lines=9> */
.L_x_113:
        /* <DEDUP_REMOVED lines=9> */
.L_x_114:
        /* <DEDUP_REMOVED lines=9> */
.L_x_115:
        /* <DEDUP_REMOVED lines=9> */
.L_x_116:
        /* <DEDUP_REMOVED lines=9> */
.L_x_117:
        /* <DEDUP_REMOVED lines=9> */
.L_x_118:
        /* <DEDUP_REMOVED lines=9> */
.L_x_119:
[----:B------:R-:W1:Y:S01]  /*4c70*/  SYNCS.PHASECHK.TRANS64.TRYWAIT P0, [R6+URZ], R5 ;  /* 0x00000005060075a7 */ /* 0x000e62000800017f */
[----:B------:R-:W-:-:S05]  /*4c80*/  VIADD R0, R0, 0x1 ;  /* 0x0000000100007836 */ /* 0x000fca0000000000 */
[----:B------:R-:W-:-:S04]  /*4c90*/  ISETP.NE.AND P1, PT, R0, 0x16, PT ;  /* 0x000000160000780c */ /* 0x000fc80003f25270 */
[----:B------:R-:W-:Y:S02]  /*4ca0*/  SEL R2, RZ, 0x1, P1 ;  /* 0x00000001ff027807 */ /* 0x000fe40000800000 */
[----:B------:R-:W-:Y:S02]  /*4cb0*/  SEL R0, R0, RZ, P1 ;  /* 0x000000ff00007207 */ /* 0x000fe40000800000 */
[----:B------:R-:W-:Y:S01]  /*4cc0*/  LOP3.LUT R2, R7, R2, RZ, 0x3c, !PT ;  /* 0x0000000207027212 */ /* 0x000fe200078e3cff */
[----:B-1----:R-:W-:Y:S06]  /*4cd0*/  @!P0 BRA `(.L_x_89) ;  /* 0x0000000800608947 */ /* 0x002fec0003800000 */
.L_x_120:
[----:B------:R-:W-:Y:S01]  /*4ce0*/  IMAD R3, R0, 0x8, R3 ;  /* 0x0000000800037824 */ /* 0x000fe200078e0203 */
[----:B------:R-:W-:-:S07]  /*4cf0*/  SHF.L.U32 R0, R2, 0x1f, RZ ;  /* 0x0000001f02007819 */ /* 0x000fce00000006ff */
.L_x_90:
[----:B--2---:R2:W3:Y:S02]  /*4d00*/  SYNCS.PHASECHK.TRANS64.TRYWAIT P0, [R3+URZ], R0 ;  /* 0x00000000030075a7 */ /* 0x0044e4000800017f */
[----:B---3--:R-:W-:Y:S05]  /*4d10*/  @!P0 NANOSLEEP.SYNCS 0x989680 ;  /* 0x009896800000895d */ /* 0x008fea0003900000 */
[----:B------:R-:W3:Y:S02]  /*4d20*/  @!P0 SYNCS.PHASECHK.TRANS64 P0, [R3+URZ], R0 ;  /* 0x00000000030085a7 */ /* 0x000ee4000800007f */
[----:B---3--:R-:W-:Y:S05]  /*4d30*/  @!P0 BRA `(.L_x_90) ;  /* 0xfffffffc00f08947 */ /* 0x008fea000383ffff */
.L_x_67:
[----:B------:R-:W-:Y:S05]  /*4d40*/  BSYNC B0 ;  /* 0x0000000000007941 */ /* 0x000fea0003800000 */
.L_x_66:
[----:B------:R-:W-:Y:S05]  /*4d50*/  EXIT ;  /* 0x000000000000794d */ /* 0x000fea0003800000 */
.L_x_16:
[----:B0-----:R-:W-:-:S04]  /*4d60*/  IMAD.U32 R3, RZ, RZ, UR45 ;  /* 0x0000002dff037e24 */ /* 0x001fc8000f8e00ff */
[----:B------:R0:W1:Y:S03]  /*4d70*/  SYNCS.PHASECHK.TRANS64.TRYWAIT P0, [R3+URZ+-0x8], R0 ;  /* 0xfffff800030075a7 */ /* 0x000066000800017f */
[----:B-1----:R-:W-:Y:S05]  /*4d80*/  @!P0 NANOSLEEP.SYNCS 0x989680 ;  /* 0x009896800000895d */ /* 0x002fea0003900000 */
[----:B------:R-:W1:Y:S02]  /*4d90*/  @!P0 SYNCS.PHASECHK.TRANS64 P0, [R3+URZ+-0x8], R0 ;  /* 0xfffff800030085a7 */ /* 0x000e64000800007f */
[----:B-1----:R-:W-:Y:S05]  /*4da0*/  @!P0 BRA `(.L_x_16) ;  /* 0xfffffffc00ec8947 */ /* 0x002fea000383ffff */
[----:B------:R-:W-:Y:S05]  /*4db0*/  BRA `(.L_x_91) ;  /* 0xffffffc8006c7947 */ /* 0x000fea000383ffff */
.L_x_21:
[----:B-1----:R1:W3:Y:S02]  /*4dc0*/  SYNCS.PHASECHK.TRANS64.TRYWAIT P1, [R3+URZ], R0 ;  /* 0x00000000030075a7 */ /* 0x0022e4000802017f */
[----:B---3--:R-:W-:Y:S05]  /*4dd0*/  @!P1 NANOSLEEP.SYNCS 0x989680 ;  /* 0x009896800000995d */ /* 0x008fea0003900000 */
[----:B------:R-:W3:Y:S02]  /*4de0*/  @!P1 SYNCS.PHASECHK.TRANS64 P1, [R3+URZ], R0 ;  /* 0x00000000030095a7 */ /* 0x000ee4000802007f */
[----:B---3--:R-:W-:Y:S05]  /*4df0*/  @!P1 BRA `(.L_x_21) ;  /* 0xfffffffc00f09947 */ /* 0x008fea000383ffff */
[----:B------:R-:W-:Y:S05]  /*4e00*/  BRA `(.L_x_20) ;  /* 0xffffffc800d07947 */ /* 0x000fea000383ffff */
.L_x_26:
[----:B-1----:R-:W-:-:S04]  /*4e10*/  IMAD.U32 R4, RZ, RZ, UR4 ;  /* 0x00000004ff047e24 */ /* 0x002fc8000f8e00ff */
[----:B------:R1:W3:Y:S03]  /*4e20*/  SYNCS.PHASECHK.TRANS64.TRYWAIT P1, [R4+URZ], R3 ;  /* 0x00000003040075a7 */ /* 0x0002e6000802017f */
[----:B---3--:R-:W-:Y:S05]  /*4e30*/  @!P1 NANOSLEEP.SYNCS 0x989680 ;  /* 0x009896800000995d */ /* 0x008fea0003900000 */
[----:B------:R-:W3:Y:S02]  /*4e40*/  @!P1 SYNCS.PHASECHK.TRANS64 P1, [R4+URZ], R3 ;  /* 0x00000003040095a7 */ /* 0x000ee4000802007f */
[----:B---3--:R-:W-:Y:S05]  /*4e50*/  @!P1 BRA `(.L_x_26) ;  /* 0xfffffffc00ec9947 */ /* 0x008fea000383ffff */
[----:B------:R-:W-:Y:S05]  /*4e60*/  BRA `(.L_x_25) ;  /* 0xffffffcc00887947 */ /* 0x000fea000383ffff */
.L_x_32:
[----:B0-----:R-:W-:-:S04]  /*4e70*/  IMAD.U32 R3, RZ, RZ, UR45 ;  /* 0x0000002dff037e24 */ /* 0x001fc8000f8e00ff */
[----:B------:R0:W1:Y:S03]  /*4e80*/  SYNCS.PHASECHK.TRANS64.TRYWAIT P0, [R3+URZ+0x8], R0 ;  /* 0x00000800030075a7 */ /* 0x000066000800017f */
[----:B-1----:R-:W-:Y:S05]  /*4e90*/  @!P0 NANOSLEEP.SYNCS 0x989680 ;  /* 0x009896800000895d */ /* 0x002fea0003900000 */
[----:B------:R-:W1:Y:S02]  /*4ea0*/  @!P0 SYNCS.PHASECHK.TRANS64 P0, [R3+URZ+0x8], R0 ;  /* 0x00000800030085a7 */ /* 0x000e64000800007f */
[----:B-1----:R-:W-:Y:S05]  /*4eb0*/  @!P0 BRA `(.L_x_32) ;  /* 0xfffffffc00ec8947 */ /* 0x002fea000383ffff */
[----:B------:R-:W-:Y:S05]  /*4ec0*/  BRA `(.L_x_92) ;  /* 0xffffffd000c07947 */ /* 0x000fea000383ffff */
.L_x_53:
[----:B------:R-:W-:Y:S01]  /*4ed0*/  BSSY B1, `(.L_x_93) ;  /* 0x0000006000017945 */ /* 0x000fe20003800000 */
[----:B------:R-:W-:-:S07]  /*4ee0*/  IMAD.MOV.U32 R15, RZ, RZ, -0x1 ;  /* 0xffffffffff0f7424 */ /* 0x000fce00078e00ff */
[----:B------:R-:W-:Y:S05]  /*4ef0*/  WARPSYNC.COLLECTIVE R15, `(.L_x_94) ;  /* 0x000000000f0c7348 */ /* 0x000fea0003c00000 */
[----:B------:R-:W-:Y:S02]  /*4f00*/  ELECT P6, UR62, PT ;  /* 0x00000000003e782f */ /* 0x000fe400038c0000 */
[----:B------:R-:W-:Y:S01]  /*4f10*/  MOV R14, UR62 ;  /* 0x0000003e000e7c02 */ /* 0x000fe20008000f00 */
[----:B------:R-:W-:Y:S10]  /*4f20*/  ENDCOLLECTIVE ;  /* 0x000000000000791b */ /* 0x000ff40003800000 */
.L_x_94:
[----:B------:R-:W-:Y:S05]  /*4f30*/  BSYNC B1 ;  /* 0x0000000000017941 */ /* 0x000fea0003800000 */
.L_x_93:
[----:B------:R-:W-:Y:S05]  /*4f40*/  BRA `(.L_x_95) ;  /* 0xffffffe400807947 */ /* 0x000fea000383ffff */
.L_x_56:
[----:B-1----:R1:W2:Y:S02]  /*4f50*/  SYNCS.PHASECHK.TRANS64.TRYWAIT P1, [R13+URZ+0xb0], R6 ;  /* 0x0000b0060d0075a7 */ /* 0x0022a4000802017f */
[----:B--2---:R-:W-:Y:S05]  /*4f60*/  @!P1 NANOSLEEP.SYNCS 0x989680 ;  /* 0x009896800000995d */ /* 0x004fea0003900000 */
[----:B------:R-:W2:Y:S02]  /*4f70*/  @!P1 SYNCS.PHASECHK.TRANS64 P1, [R13+URZ+0xb0], R6 ;  /* 0x0000b0060d0095a7 */ /* 0x000ea4000802007f */
[----:B--2---:R-:W-:Y:S05]  /*4f80*/  @!P1 BRA `(.L_x_56) ;  /* 0xfffffffc00f09947 */ /* 0x004fea000383ffff */
[----:B------:R-:W-:Y:S05]  /*4f90*/  BRA `(.L_x_96) ;  /* 0xffffffe400b47947 */ /* 0x000fea000383ffff */
.L_x_65:
[----:B------:R-:W-:Y:S01]  /*4fa0*/  BSSY B0, `(.L_x_97) ;  /* 0x0000006000007945 */ /* 0x000fe20003800000 */
[----:B------:R-:W-:-:S07]  /*4fb0*/  IMAD.MOV.U32 R15, RZ, RZ, -0x1 ;  /* 0xffffffffff0f7424 */ /* 0x000fce00078e00ff */
[----:B------:R-:W-:Y:S05]  /*4fc0*/  WARPSYNC.COLLECTIVE R15, `(.L_x_98) ;  /* 0x000000000f0c7348 */ /* 0x000fea0003c00000 */
[----:B------:R-:W-:Y:S02]  /*4fd0*/  ELECT P6, UR62, PT ;  /* 0x00000000003e782f */ /* 0x000fe400038c0000 */
[----:B------:R-:W-:Y:S01]  /*4fe0*/  MOV R14, UR62 ;  /* 0x0000003e000e7c02 */ /* 0x000fe20008000f00 */
[----:B------:R-:W-:Y:S10]  /*4ff0*/  ENDCOLLECTIVE ;  /* 0x000000000000791b */ /* 0x000ff40003800000 */
.L_x_98:
[----:B------:R-:W-:Y:S05]  /*5000*/  BSYNC B0 ;  /* 0x0000000000007941 */ /* 0x000fea0003800000 */
.L_x_97:
[----:B------:R-:W-:Y:S05]  /*5010*/  BRA `(.L_x_99) ;  /* 0xfffffff000147947 */ /* 0x000fea000383ffff */
.L_x_69:
[----:B0-----:R0:W1:Y:S02]  /*5020*/  SYNCS.PHASECHK.TRANS64.TRYWAIT P0, [R7+URZ], R2 ;  /* 0x00000002070075a7 */ /* 0x001064000800017f */
[----:B-1----:R-:W-:Y:S05]  /*5030*/  @!P0 NANOSLEEP.SYNCS 0x989680 ;  /* 0x009896800000895d */ /* 0x002fea0003900000 */
[----:B------:R-:W1:Y:S02]  /*5040*/  @!P0 SYNCS.PHASECHK.TRANS64 P0, [R7+URZ], R2 ;  /* 0x00000002070085a7 */ /* 0x000e64000800007f */
[----:B-1----:R-:W-:Y:S05]  /*5050*/  @!P0 BRA `(.L_x_69) ;  /* 0xfffffffc00f08947 */ /* 0x002fea000383ffff */
[----:B------:R-:W-:Y:S05]  /*5060*/  BRA `(.L_x_100) ;  /* 0xfffffff000547947 */ /* 0x000fea000383ffff */
.L_x_70:
[----:B0-----:R0:W1:Y:S02]  /*5070*/  SYNCS.PHASECHK.TRANS64.TRYWAIT P0, [R9+URZ], R4 ;  /* 0x00000004090075a7 */ /* 0x001064000800017f */
[----:B-1----:R-:W-:Y:S05]  /*5080*/  @!P0 NANOSLEEP.SYNCS 0x989680 ;  /* 0x009896800000895d */ /* 0x002fea0003900000 */
[----:B------:R-:W1:Y:S02]  /*5090*/  @!P0 SYNCS.PHASECHK.TRANS64 P0, [R9+URZ], R4 ;  /* 0x00000004090085a7 */ /* 0x000e64000800007f */
[----:B-1----:R-:W-:Y:S05]  /*50a0*/  @!P0 BRA `(.L_x_70) ;  /* 0xfffffffc00f08947 */ /* 0x002fea000383ffff */
[----:B------:R-:W-:Y:S05]  /*50b0*/  BRA `(.L_x_101) ;  /* 0xfffffff000647947 */ /* 0x000fea000383ffff */
.L_x_71:
[----:B0-----:R0:W1:Y:S02]  /*50c0*/  SYNCS.PHASECHK.TRANS64.TRYWAIT P0, [R6+URZ], R5 ;  /* 0x00000005060075a7 */ /* 0x001064000800017f */
[----:B-1----:R-:W-:Y:S05]  /*50d0*/  @!P0 NANOSLEEP.SYNCS 0x989680 ;  /* 0x009896800000895d */ /* 0x002fea0003900000 */
[----:B------:R-:W1:Y:S02]  /*50e0*/  @!P0 SYNCS.PHASECHK.TRANS64 P0, [R6+URZ], R5 ;  /* 0x00000005060085a7 */ /* 0x000e64000800007f */
[----:B-1----:R-:W-:Y:S05]  /*50f0*/  @!P0 BRA `(.L_x_71) ;  /* 0xfffffffc00f08947 */ /* 0x002fea000383ffff */
[----:B------:R-:W-:Y:S05]  /*5100*/  BRA `(.L_x_102) ;  /* 0xfffffff000747947 */ /* 0x000fea000383ffff */
.L_x_72:
[----:B0-----:R0:W1:Y:S02]  /*5110*/  SYNCS.PHASECHK.TRANS64.TRYWAIT P0, [R9+URZ], R4 ;  /* 0x00000004090075a7 */ /* 0x001064000800017f */
[----:B-1----:R-:W-:Y:S05]  /*5120*/  @!P0 NANOSLEEP.SYNCS 0x989680 ;  /* 0x009896800000895d */ /* 0x002fea0003900000 */
[----:B------:R-:W1:Y:S02]  /*5130*/  @!P0 SYNCS.PHASECHK.TRANS64 P0, [R9+URZ], R4 ;  /* 0x00000004090085a7 */ /* 0x000e64000800007f */
[----:B-1----:R-:W-:Y:S05]  /*5140*/  @!P0 BRA `(.L_x_72) ;  /* 0xfffffffc00f08947 */ /* 0x002fea000383ffff */
[----:B------:R-:W-:Y:S05]  /*5150*/  BRA `(.L_x_103) ;  /* 0xfffffff000847947 */ /* 0x000fea000383ffff */
.L_x_73:
[----:B0-----:R0:W1:Y:S02]  /*5160*/  SYNCS.PHASECHK.TRANS64.TRYWAIT P0, [R6+URZ], R5 ;  /* 0x00000005060075a7 */ /* 0x001064000800017f */
[----:B-1----:R-:W-:Y:S05]  /*5170*/  @!P0 NANOSLEEP.SYNCS 0x989680 ;  /* 0x009896800000895d */ /* 0x002fea0003900000 */
[----:B------:R-:W1:Y:S02]  /*5180*/  @!P0 SYNCS.PHASECHK.TRANS64 P0, [R6+URZ], R5 ;  /* 0x00000005060085a7 */ /* 0x000e64000800007f */
[----:B-1----:R-:W-:Y:S05]  /*5190*/  @!P0 BRA `(.L_x_73) ;  /* 0xfffffffc00f08947 */ /* 0x002fea000383ffff */
[----:B------:R-:W-:Y:S05]  /*51a0*/  BRA `(.L_x_104) ;  /* 0xfffffff000947947 */ /* 0x000fea000383ffff */
.L_x_74:
[----:B0-----:R0:W1:Y:S02]  /*51b0*/  SYNCS.PHASECHK.TRANS64.TRYWAIT P0, [R9+URZ], R4 ;  /* 0x00000004090075a7 */ /* 0x001064000800017f */
[----:B-1----:R-:W-:Y:S05]  /*51c0*/  @!P0 NANOSLEEP.SYNCS 0x989680 ;  /* 0x009896800000895d */ /* 0x002fea0003900000 */
[----:B------:R-:W1:Y:S02]  /*51d0*/  @!P0 SYNCS.PHASECHK.TRANS64 P0, [R9+URZ], R4 ;  /* 0x00000004090085a7 */ /* 0x000e64000800007f */
[----:B-1----:R-:W-:Y:S05]  /*51e0*/  @!P0 BRA `(.L_x_74) ;  /* 0xfffffffc00f08947 */ /* 0x002fea000383ffff */
[----:B------:R-:W-:Y:S05]  /*51f0*/  BRA `(.L_x_105) ;  /* 0xfffffff000a47947 */ /* 0x000fea000383ffff */
.L_x_75:
[----:B0-----:R0:W1:Y:S02]  /*5200*/  SYNCS.PHASECHK.TRANS64.TRYWAIT P0, [R6+URZ], R5 ;  /* 0x00000005060075a7 */ /* 0x001064000800017f */
[----:B-1----:R-:W-:Y:S05]  /*5210*/  @!P0 NANOSLEEP.SYNCS 0x989680 ;  /* 0x009896800000895d */ /* 0x002fea0003900000 */
[----:B------:R-:W1:Y:S02]  /*5220*/  @!P0 SYNCS.PHASECHK.TRANS64 P0, [R6+URZ], R5 ;  /* 0x00000005060085a7 */ /* 0x000e64000800007f */
[----:B-1----:R-:W-:Y:S05]  /*5230*/  @!P0 BRA `(.L_x_75) ;  /* 0xfffffffc00f08947 */ /* 0x002fea000383ffff */
[----:B------:R-:W-:Y:S05]  /*5240*/  BRA `(.L_x_106) ;  /* 0xfffffff000b47947 */ /* 0x000fea000383ffff */
.L_x_76:
[----:B0-----:R0:W1:Y:S02]  /*5250*/  SYNCS.PHASECHK.TRANS64.TRYWAIT P0, [R9+URZ], R4 ;  /* 0x00000004090075a7 */ /* 0x001064000800017f */
[----:B-1----:R-:W-:Y:S05]  /*5260*/  @!P0 NANOSLEEP.SYNCS 0x989680 ;  /* 0x009896800000895d */ /* 0x002fea0003900000 */
[----:B------:R-:W1:Y:S02]  /*5270*/  @!P0 SYNCS.PHASECHK.TRANS64 P0, [R9+URZ], R4 ;  /* 0x00000004090085a7 */ /* 0x000e64000800007f */
[----:B-1----:R-:W-:Y:S05]  /*5280*/  @!P0 BRA `(.L_x_76) ;  /* 0xfffffffc00f08947 */ /* 0x002fea000383ffff */
[----:B------:R-:W-:Y:S05]  /*5290*/  BRA `(.L_x_107) ;  /* 0xfffffff000c47947 */ /* 0x000fea000383ffff */
.L_x_77:
[----:B0-----:R0:W1:Y:S02]  /*52a0*/  SYNCS.PHASECHK.TRANS64.TRYWAIT P0, [R6+URZ], R5 ;  /* 0x00000005060075a7 */ /* 0x001064000800017f */
[----:B-1----:R-:W-:Y:S05]  /*52b0*/  @!P0 NANOSLEEP.SYNCS 0x989680 ;  /* 0x009896800000895d */ /* 0x002fea0003900000 */
[----:B------:R-:W1:Y:S02]  /*52c0*/  @!P0 SYNCS.PHASECHK.TRANS64 P0, [R6+URZ], R5 ;  /* 0x00000005060085a7 */ /* 0x000e64000800007f */
[----:B-1----:R-:W-:Y:S05]  /*52d0*/  @!P0 BRA `(.L_x_77) ;  /* 0xfffffffc00f08947 */ /* 0x002fea000383ffff */
[----:B------:R-:W-:Y:S05]  /*52e0*/  BRA `(.L_x_108) ;  /* 0xfffffff000d47947 */ /* 0x000fea000383ffff */
.L_x_78:
[----:B0-----:R0:W1:Y:S02]  /*52f0*/  SYNCS.PHASECHK.TRANS64.TRYWAIT P0, [R9+URZ], R4 ;  /* 0x00000004090075a7 */ /* 0x001064000800017f */
[----:B-1----:R-:W-:Y:S05]  /*5300*/  @!P0 NANOSLEEP.SYNCS 0x989680 ;  /* 0x009896800000895d */ /* 0x002fea0003900000 */
[----:B------:R-:W1:Y:S02]  /*5310*/  @!P0 SYNCS.PHASECHK.TRANS64 P0, [R9+URZ], R4 ;  /* 0x00000004090085a7 */ /* 0x000e64000800007f */
[----:B-1----:R-:W-:Y:S05]  /*5320*/  @!P0 BRA `(.L_x_78) ;  /* 0xfffffffc00f08947 */ /* 0x002fea000383ffff */
[----:B------:R-:W-:Y:S05]  /*5330*/  BRA `(.L_x_109) ;  /* 0xfffffff000e47947 */ /* 0x000fea000383ffff */
.L_x_79:
[----:B0-----:R0:W1:Y:S02]  /*5340*/  SYNCS.PHASECHK.TRANS64.TRYWAIT P0, [R6+URZ], R5 ;  /* 0x00000005060075a7 */ /* 0x001064000800017f */
[----:B-1----:R-:W-:Y:S05]  /*5350*/  @!P0 NANOSLEEP.SYNCS 0x989680 ;  /* 0x009896800000895d */ /* 0x002fea0003900000 */
[----:B------:R-:W1:Y:S02]  /*5360*/  @!P0 SYNCS.PHASECHK.TRANS64 P0, [R6+URZ], R5 ;  /* 0x00000005060085a7 */ /* 0x000e64000800007f */
[----:B-1----:R-:W-:Y:S05]  /*5370*/  @!P0 BRA `(.L_x_79) ;  /* 0xfffffffc00f08947 */ /* 0x002fea000383ffff */
[----:B------:R-:W-:Y:S05]  /*5380*/  BRA `(.L_x_110) ;  /* 0xfffffff000f47947 */ /* 0x000fea000383ffff */
.L_x_80:
[----:B0-----:R0:W1:Y:S02]  /*5390*/  SYNCS.PHASECHK.TRANS64.TRYWAIT P0, [R9+URZ], R4 ;  /* 0x00000004090075a7 */ /* 0x001064000800017f */
[----:B-1----:R-:W-:Y:S05]  /*53a0*/  @!P0 NANOSLEEP.SYNCS 0x989680 ;  /* 0x009896800000895d */ /* 0x002fea0003900000 */
[----:B------:R-:W1:Y:S02]  /*53b0*/  @!P0 SYNCS.PHASECHK.TRANS64 P0, [R9+URZ], R4 ;  /* 0x00000004090085a7 */ /* 0x000e64000800007f */
[----:B-1----:R-:W-:Y:S05]  /*53c0*/  @!P0 BRA `(.L_x_80) ;  /* 0xfffffffc00f08947 */ /* 0x002fea000383ffff */
[----:B------:R-:W-:Y:S05]  /*53d0*/  BRA `(.L_x_111) ;  /* 0xfffffff400047947 */ /* 0x000fea000383ffff */
.L_x_81:
[----:B0-----:R0:W1:Y:S02]  /*53e0*/  SYNCS.PHASECHK.TRANS64.TRYWAIT P0, [R6+URZ], R5 ;  /* 0x00000005060075a7 */ /* 0x001064000800017f */
[----:B-1----:R-:W-:Y:S05]  /*53f0*/  @!P0 NANOSLEEP.SYNCS 0x989680 ;  /* 0x009896800000895d */ /* 0x002fea0003900000 */
[----:B------:R-:W1:Y:S02]  /*5400*/  @!P0 SYNCS.PHASECHK.TRANS64 P0, [R6+URZ], R5 ;  /* 0x00000005060085a7 */ /* 0x000e64000800007f */
[----:B-1----:R-:W-:Y:S05]  /*5410*/  @!P0 BRA `(.L_x_81) ;  /* 0xfffffffc00f08947 */ /* 0x002fea000383ffff */
[----:B------:R-:W-:Y:S05]  /*5420*/  BRA `(.L_x_112) ;  /* 0xfffffff400147947 */ /* 0x000fea000383ffff */
.L_x_82:
[----:B0-----:R0:W1:Y:S02]  /*5430*/  SYNCS.PHASECHK.TRANS64.TRYWAIT P0, [R9+URZ], R4 ;  /* 0x00000004090075a7 */ /* 0x001064000800017f */
[----:B-1----:R-:W-:Y:S05]  /*5440*/  @!P0 NANOSLEEP.SYNCS 0x989680 ;  /* 0x009896800000895d */ /* 0x002fea0003900000 */
[----:B------:R-:W1:Y:S02]  /*5450*/  @!P0 SYNCS.PHASECHK.TRANS64 P0, [R9+URZ], R4 ;  /* 0x00000004090085a7 */ /* 0x000e64000800007f */
[----:B-1----:R-:W-:Y:S05]  /*5460*/  @!P0 BRA `(.L_x_82) ;  /* 0xfffffffc00f08947 */ /* 0x002fea000383ffff */
[----:B------:R-:W-:Y:S05]  /*5470*/  BRA `(.L_x_113) ;  /* 0xfffffff400247947 */ /* 0x000fea000383ffff */
.L_x_83:
[----:B0-----:R0:W1:Y:S02]  /*5480*/  SYNCS.PHASECHK.TRANS64.TRYWAIT P0, [R6+URZ], R5 ;  /* 0x00000005060075a7 */ /* 0x001064000800017f */
[----:B-1----:R-:W-:Y:S05]  /*5490*/  @!P0 NANOSLEEP.SYNCS 0x989680 ;  /* 0x009896800000895d */ /* 0x002fea0003900000 */
[----:B------:R-:W1:Y:S02]  /*54a0*/  @!P0 SYNCS.PHASECHK.TRANS64 P0, [R6+URZ], R5 ;  /* 0x00000005060085a7 */ /* 0x000e64000800007f */
[----:B-1----:R-:W-:Y:S05]  /*54b0*/  @!P0 BRA `(.L_x_83) ;  /* 0xfffffffc00f08947 */ /* 0x002fea000383ffff */
[----:B------:R-:W-:Y:S05]  /*54c0*/  BRA `(.L_x_114) ;  /* 0xfffffff400347947 */ /* 0x000fea000383ffff */
.L_x_84:
[----:B0-----:R0:W1:Y:S02]  /*54d0*/  SYNCS.PHASECHK.TRANS64.TRYWAIT P0, [R9+URZ], R4 ;  /* 0x00000004090075a7 */ /* 0x001064000800017f */
[----:B-1----:R-:W-:Y:S05]  /*54e0*/  @!P0 NANOSLEEP.SYNCS 0x989680 ;  /* 0x009896800000895d */ /* 0x002fea0003900000 */
[----:B------:R-:W1:Y:S02]  /*54f0*/  @!P0 SYNCS.PHASECHK.TRANS64 P0, [R9+URZ], R4 ;  /* 0x00000004090085a7 */ /* 0x000e64000800007f */
[----:B-1----:R-:W-:Y:S05]  /*5500*/  @!P0 BRA `(.L_x_84) ;  /* 0xfffffffc00f08947 */ /* 0x002fea000383ffff */
[----:B------:R-:W-:Y:S05]  /*5510*/  BRA `(.L_x_115) ;  /* 0xfffffff400447947 */ /* 0x000fea000383ffff */
.L_x_85:
[----:B0-----:R0:W1:Y:S02]  /*5520*/  SYNCS.PHASECHK.TRANS64.TRYWAIT P0, [R6+URZ], R5 ;  /* 0x00000005060075a7 */ /* 0x001064000800017f */
[----:B-1----:R-:W-:Y:S05]  /*5530*/  @!P0 NANOSLEEP.SYNCS 0x989680 ;  /* 0x009896800000895d */ /* 0x002fea0003900000 */
[----:B------:R-:W1:Y:S02]  /*5540*/  @!P0 SYNCS.PHASECHK.TRANS64 P0, [R6+URZ], R5 ;  /* 0x00000005060085a7 */ /* 0x000e64000800007f */
[----:B-1----:R-:W-:Y:S05]  /*5550*/  @!P0 BRA `(.L_x_85) ;  /* 0xfffffffc00f08947 */ /* 0x002fea000383ffff */
[----:B------:R-:W-:Y:S05]  /*5560*/  BRA `(.L_x_116) ;  /* 0xfffffff400547947 */ /* 0x000fea000383ffff */
.L_x_86:
[----:B0-----:R0:W1:Y:S02]  /*5570*/  SYNCS.PHASECHK.TRANS64.TRYWAIT P0, [R9+URZ], R4 ;  /* 0x00000004090075a7 */ /* 0x001064000800017f */
[----:B-1----:R-:W-:Y:S05]  /*5580*/  @!P0 NANOSLEEP.SYNCS 0x989680 ;  /* 0x009896800000895d */ /* 0x002fea0003900000 */
[----:B------:R-:W1:Y:S02]  /*5590*/  @!P0 SYNCS.PHASECHK.TRANS64 P0, [R9+URZ], R4 ;  /* 0x00000004090085a7 */ /* 0x000e64000800007f */
[----:B-1----:R-:W-:Y:S05]  /*55a0*/  @!P0 BRA `(.L_x_86) ;  /* 0xfffffffc00f08947 */ /* 0x002fea000383ffff */
[----:B------:R-:W-:Y:S05]  /*55b0*/  BRA `(.L_x_117) ;  /* 0xfffffff400647947 */ /* 0x000fea000383ffff */
.L_x_87:
[----:B0-----:R0:W1:Y:S02]  /*55c0*/  SYNCS.PHASECHK.TRANS64.TRYWAIT P0, [R6+URZ], R5 ;  /* 0x00000005060075a7 */ /* 0x001064000800017f */
[----:B-1----:R-:W-:Y:S05]  /*55d0*/  @!P0 NANOSLEEP.SYNCS 0x989680 ;  /* 0x009896800000895d */ /* 0x002fea0003900000 */
[----:B------:R-:W1:Y:S02]  /*55e0*/  @!P0 SYNCS.PHASECHK.TRANS64 P0, [R6+URZ], R5 ;  /* 0x00000005060085a7 */ /* 0x000e64000800007f */
[----:B-1----:R-:W-:Y:S05]  /*55f0*/  @!P0 BRA `(.L_x_87) ;  /* 0xfffffffc00f08947 */ /* 0x002fea000383ffff */
[----:B------:R-:W-:Y:S05]  /*5600*/  BRA `(.L_x_118) ;  /* 0xfffffff400747947 */ /* 0x000fea000383ffff */
.L_x_88:
[----:B0-----:R0:W1:Y:S02]  /*5610*/  SYNCS.PHASECHK.TRANS64.TRYWAIT P0, [R9+URZ], R4 ;  /* 0x00000004090075a7 */ /* 0x001064000800017f */
[----:B-1----:R-:W-:Y:S05]  /*5620*/  @!P0 NANOSLEEP.SYNCS 0x989680 ;  /* 0x009896800000895d */ /* 0x002fea0003900000 */
[----:B------:R-:W1:Y:S02]  /*5630*/  @!P0 SYNCS.PHASECHK.TRANS64 P0, [R9+URZ], R4 ;  /* 0x00000004090085a7 */ /* 0x000e64000800007f */
[----:B-1----:R-:W-:Y:S05]  /*5640*/  @!P0 BRA `(.L_x_88) ;  /* 0xfffffffc00f08947 */ /* 0x002fea000383ffff */
[----:B------:R-:W-:Y:S05]  /*5650*/  BRA `(.L_x_119) ;  /* 0xfffffff400847947 */ /* 0x000fea000383ffff */
.L_x_89:
[----:B-1----:R1:W2:Y:S02]  /*5660*/  SYNCS.PHASECHK.TRANS64.TRYWAIT P0, [R6+URZ], R5 ;  /* 0x00000005060075a7 */ /* 0x0022a4000800017f */
[----:B--2---:R-:W-:Y:S05]  /*5670*/  @!P0 NANOSLEEP.SYNCS 0x989680 ;  /* 0x009896800000895d */ /* 0x004fea0003900000 */
[----:B------:R-:W2:Y:S02]  /*5680*/  @!P0 SYNCS.PHASECHK.TRANS64 P0, [R6+URZ], R5 ;  /* 0x00000005060085a7 */ /* 0x000ea4000800007f */
[----:B--2---:R-:W-:Y:S05]  /*5690*/  @!P0 BRA `(.L_x_89) ;  /* 0xfffffffc00f08947 */ /* 0x004fea000383ffff */
[----:B------:R-:W-:Y:S05]  /*56a0*/  BRA `(.L_x_120) ;  /* 0xfffffff4008c7947 */ /* 0x000fea000383ffff */
.L_x_121:
[----:B------:R-:W-:-:S00]  /*56b0*/  BRA `(.L_x_121) ;  /* 0xfffffffc00fc7947 */ /* 0x000fc0000383ffff */
[----:B------:R-:W-:-:S00]  /*56c0*/  NOP ;  /* 0x0000000000007918 */ /* 0x000fc00000000000 */
        /* <DEDUP_REMOVED lines=11> */
.L_x_122:


//--------------------- .nv.global.init           --------------------------
	.section	.nv.global.init,"aw",@progbits
.nv.global.init:
	.type		$str$22,@object
	.size		$str$22,($str$23 - $str$22)
$str$22:
        /*0000*/ 	.byte	0x6b, 0x5f, 0x74, 0x69, 0x6c, 0x65, 0x5f, 0x63, 0x6f, 0x75, 0x6e, 0x74, 0x20, 0x3e, 0x3d, 0x20
        /*0010*/ 	.byte	0x31, 0x00
	.type		$str$23,@object
	.size		$str$23,(__unnamed_1 - $str$23)
$str$23:
        /*0012*/ 	.byte	0x2f, 0x74, 0x6d, 0x70, 0x2f, 0x63, 0x75, 0x74, 0x6c, 0x61, 0x73, 0x73, 0x5f, 0x73, 0x77, 0x65
        /*0022*/ 	.byte	0x65, 0x70, 0x5f, 0x73, 0x72, 0x63, 0x2f, 0x69, 0x6e, 0x63, 0x6c, 0x75, 0x64, 0x65, 0x2f, 0x63
        /*0032*/ 	.byte	0x75, 0x74, 0x6c, 0x61, 0x73, 0x73, 0x2f, 0x67, 0x65, 0x6d, 0x6d, 0x2f, 0x63, 0x6f, 0x6c, 0x6c
        /*0042*/ 	.byte	0x65, 0x63, 0x74, 0x69, 0x76, 0x65, 0x2f, 0x73, 0x6d, 0x39, 0x30, 0x5f, 0x6d, 0x6d, 0x61, 0x5f
        /*0052*/ 	.byte	0x74, 0x6d, 0x61, 0x5f, 0x67, 0x6d, 0x6d, 0x61, 0x5f, 0x73, 0x73, 0x5f, 0x77, 0x61, 0x72, 0x70
        /*0062*/ 	.byte	0x73, 0x70, 0x65, 0x63, 0x69, 0x61, 0x6c, 0x69, 0x7a, 0x65, 0x64, 0x2e, 0x68, 0x70, 0x70, 0x00
	.type		__unnamed_1,@object
	.size		__unnamed_1,(.L_0 - __unnamed_1)
__unnamed_1:
        /*0072*/ 	.byte	0x76, 0x6f, 0x69, 0x64, 0x20, 0x63, 0x75, 0x74, 0x6c, 0x61, 0x73, 0x73, 0x3a, 0x3a, 0x67, 0x65
        /* <DEDUP_REMOVED lines=180> */
.L_0:


//--------------------- .nv.shared._ZN7cutlass13device_kernelINS_4gemm6kernel13GemmUniversalIN4cute5tupleIJiiiiEEENS1_10collective13CollectiveMmaINS1_34MainloopSm90TmaGmmaWarpSpecializedILi22ENS5_IJNS4_1CILi1EEESB_SB_EEENS1_32KernelTmaWarpSpecializedPingpongEEENS5_IJNSA_ILi64EEENSA_ILi16EEESF_EEENS_10bfloat16_tENS5_IJSB_llEEESI_SJ_NS4_8TiledMMAINS4_8MMA_AtomIJNS4_4SM904GMMA27MMA_64x16x16_F32BF16BF16_SSILNSN_5MajorE1ELSP_1ELNSN_7ScaleInE1ELSQ_1EEEEEENS4_6LayoutISC_NS5_IJNSA_ILi0EEESU_SU_EEEEENS5_IJNS4_10UnderscoreESX_SX_EEEEENS4_13SM90_TMA_LOADENS4_14ComposedLayoutINS4_7SwizzleILi3ELi4ELi3EEENS4_18smem_ptr_flag_bitsILi16EEENST_INS5_IJSF_NSA_ILi8EEEEEENS5_IJSB_SF_EEEEEEEvNS4_8identityES10_NS11_INS12_ILi1ELi4ELi3EEES15_NST_INS5_IJSG_S16_EEENS5_IJSB_SG_EEEEEEEvS1B_EENS_8epilogue10collective6detail29Sm90TmaWarpSpecializedAdapterINS1J_15DefaultEpilogueIfNS5_IJlSB_lEEES1N_NS1I_6thread17LinearCombinationIfLi1EffLNS1O_9ScaleType4KindE0ELNS_15FloatRoundStyleE2EfEENS1_15EpilogueDefaultEEEEEvvEEEEvNT_6ParamsE --------------------------
	.section	.nv.shared._ZN7cutlass13device_kernelINS_4gemm6kernel13GemmUniversalIN4cute5tupleIJiiiiEEENS1_10collective13CollectiveMmaINS1_34MainloopSm90TmaGmmaWarpSpecializedILi22ENS5_IJNS4_1CILi1EEESB_SB_EEENS1_32KernelTmaWarpSpecializedPingpongEEENS5_IJNSA_ILi64EEENSA_ILi16EEESF_EEENS_10bfloat16_tENS5_IJSB_llEEESI_SJ_NS4_8TiledMMAINS4_8MMA_AtomIJNS4_4SM904GMMA27MMA_64x16x16_F32BF16BF16_SSILNSN_5MajorE1ELSP_1ELNSN_7ScaleInE1ELSQ_1EEEEEENS4_6LayoutISC_NS5_IJNSA_ILi0EEESU_SU_EEEEENS5_IJNS4_10UnderscoreESX_SX_EEEEENS4_13SM90_TMA_LOADENS4_14ComposedLayoutINS4_7SwizzleILi3ELi4ELi3EEENS4_18smem_ptr_flag_bitsILi16EEENST_INS5_IJSF_NSA_ILi8EEEEEENS5_IJSB_SF_EEEEEEEvNS4_8identityES10_NS11_INS12_ILi1ELi4ELi3EEES15_NST_INS5_IJSG_S16_EEENS5_IJSB_SG_EEEEEEEvS1B_EENS_8epilogue10collective6detail29Sm90TmaWarpSpecializedAdapterINS1J_15DefaultEpilogueIfNS5_IJlSB_lEEES1N_NS1I_6thread17LinearCombinationIfLi1EffLNS1O_9ScaleType4KindE0ELNS_15FloatRoundStyleE2EfEENS1_15EpilogueDefaultEEEEEvvEEEEvNT_6ParamsE,"aw",@nobits
	.sectionflags	@""
	.align	16
	.zero		1024


//--------------------- .nv.shared.reserved.0     --------------------------
	.section	.nv.shared.reserved.0,"aw",@nobits
	.weak		__nv_reservedSMEM_offset_0_alias
	.size		__nv_reservedSMEM_offset_0_alias, 0, 0
	.other		__nv_reservedSMEM_offset_0_alias,@"STO_CUDA_RESERVED_SHARED STV_DEFAULT"
__nv_reservedSMEM_offset_0_alias:
	.zero		0


//--------------------- .nv.global                --------------------------
	.section	.nv.global,"aw",@nobits
.nv.global:
	.type		_ZN39_INTERNAL_05840857_4_k_cu_2ab9ee09_26194cute1_E,@object
	.size		_ZN39_INTERNAL_05840857_4_k_cu_2ab9ee09_26194cute1_E,(_ZN39_INTERNAL_05840857_4_k_cu_2ab9ee09_26194cuda3std3__45__cpo6cbeginE - _ZN39_INTERNAL_05840857_4_k_cu_2ab9ee09_26194cute1_E)
_ZN39_INTERNAL_05840857_4_k_cu_2ab9ee09_26194cute1_E:
	.zero		1
	.type		_ZN39_INTERNAL_05840857_4_k_cu_2ab9ee09_26194cuda3std3__45__cpo6cbeginE,@object
	.size		_ZN39_INTERNAL_05840857_4_k_cu_2ab9ee09_26194cuda3std3__45__cpo6cbeginE,(_ZN39_INTERNAL_05840857_4_k_cu_2ab9ee09_26194cuda3std3__48in_placeE - _ZN39_INTERNAL_05840857_4_k_cu_2ab9ee09_26194cuda3std3__45__cpo6cbeginE)
_ZN39_INTERNAL_05840857_4_k_cu_2ab9ee09_26194cuda3std3__45__cpo6cbeginE:
	.zero		1
	.type		_ZN39_INTERNAL_05840857_4_k_cu_2ab9ee09_26194cuda3std3__48in_placeE,@object
	.size		_ZN39_INTERNAL_05840857_4_k_cu_2ab9ee09_26194cuda3std3__48in_placeE,(_ZN39_INTERNAL_05840857_4_k_cu_2ab9ee09_26194cuda3std6ranges3__45__cpo9iter_moveE - _ZN39_INTERNAL_05840857_4_k_cu_2ab9ee09_26194cuda3std3__48in_placeE)
_ZN39_INTERNAL_05840857_4_k_cu_2ab9ee09_26194cuda3std3__48in_placeE:
	.zero		1
	.type		_ZN39_INTERNAL_05840857_4_k_cu_2ab9ee09_26194cuda3std6ranges3__45__cpo9iter_moveE,@object
	.size		_ZN39_INTERNAL_05840857_4_k_cu_2ab9ee09_26194cuda3std6ranges3__45__cpo9iter_moveE,(_ZN39_INTERNAL_05840857_4_k_cu_2ab9ee09_26194cuda3std3__45__cpo5beginE - _ZN39_INTERNAL_05840857_4_k_cu_2ab9ee09_26194cuda3std6ranges3__45__cpo9iter_moveE)
_ZN39_INTERNAL_05840857_4_k_cu_2ab9ee09_26194cuda3std6ranges3__45__cpo9iter_moveE:
	.zero		1
	.type		_ZN39_INTERNAL_05840857_4_k_cu_2ab9ee09_26194cuda3std3__45__cpo5beginE,@object
	.size		_ZN39_INTERNAL_05840857_4_k_cu_2ab9ee09_26194cuda3std3__45__cpo5beginE,(_ZN39_INTERNAL_05840857_4_k_cu_2ab9ee09_26194cuda3std3__441_GLOBAL__N__05840857_4_k_cu_2ab9ee09_26196ignoreE - _ZN39_INTERNAL_05840857_4_k_cu_2ab9ee09_26194cuda3std3__45__cpo5beginE)
_ZN39_INTERNAL_05840857_4_k_cu_2ab9ee09_26194cuda3std3__45__cpo5beginE:
	.zero		1
	.type		_ZN39_INTERNAL_05840857_4_k_cu_2ab9ee09_26194cuda3std3__441_GLOBAL__N__05840857_4_k_cu_2ab9ee09_26196ignoreE,@object
	.size		_ZN39_INTERNAL_05840857_4_k_cu_2ab9ee09_26194cuda3std3__441_GLOBAL__N__05840857_4_k_cu_2ab9ee09_26196ignoreE,(_ZN39_INTERNAL_05840857_4_k_cu_2ab9ee09_26194cute7productE - _ZN39_INTERNAL_05840857_4_k_cu_2ab9ee09_26194cuda3std3__441_GLOBAL__N__05840857_4_k_cu_2ab9ee09_26196ignoreE)
_ZN39_INTERNAL_05840857_4_k_cu_2ab9ee09_26194cuda3std3__441_GLOBAL__N__05840857_4_k_cu_2ab9ee09_26196ignoreE:
	.zero		1
	.type		_ZN39_INTERNAL_05840857_4_k_cu_2ab9ee09_26194cute7productE,@object
	.size		_ZN39_INTERNAL_05840857_4_k_cu_2ab9ee09_26194cute7productE,(_ZN39_INTERNAL_05840857_4_k_cu_2ab9ee09_26194cuda3std3__45__cpo3endE - _ZN39_INTERNAL_05840857_4_k_cu_2ab9ee09_26194cute7productE)
_ZN39_INTERNAL_05840857_4_k_cu_2ab9ee09_26194cute7productE:
	.zero		1
	.type		_ZN39_INTERNAL_05840857_4_k_cu_2ab9ee09_26194cuda3std3__45__cpo3endE,@object
	.size		_ZN39_INTERNAL_05840857_4_k_cu_2ab9ee09_26194cuda3std3__45__cpo3endE,(_ZN39_INTERNAL_05840857_4_k_cu_2ab9ee09_26194cuda3std3__419piecewise_constructE - _ZN39_INTERNAL_05840857_4_k_cu_2ab9ee09_26194cuda3std3__45__cpo3endE)
_ZN39_INTERNAL_05840857_4_k_cu_2ab9ee09_26194cuda3std3__45__cpo3endE:
	.zero		1
	.type		_ZN39_INTERNAL_05840857_4_k_cu_2ab9ee09_26194cuda3std3__419piecewise_constructE,@object
	.size		_ZN39_INTERNAL_05840857_4_k_cu_2ab9ee09_26194cuda3std3__419piecewise_constructE,(_ZN39_INTERNAL_05840857_4_k_cu_2ab9ee09_26194cuda3std3__45__cpo4cendE - _ZN39_INTERNAL_05840857_4_k_cu_2ab9ee09_26194cuda3std3__419piecewise_constructE)
_ZN39_INTERNAL_05840857_4_k_cu_2ab9ee09_26194cuda3std3__419piecewise_constructE:
	.zero		1
	.type		_ZN39_INTERNAL_05840857_4_k_cu_2ab9ee09_26194cuda3std3__45__cpo4cendE,@object
	.size		_ZN39_INTERNAL_05840857_4_k_cu_2ab9ee09_26194cuda3std3__45__cpo4cendE,(_ZN39_INTERNAL_05840857_4_k_cu_2ab9ee09_26194cuda3std6ranges3__45__cpo4swapE - _ZN39_INTERNAL_05840857_4_k_cu_2ab9ee09_26194cuda3std3__45__cpo4cendE)
_ZN39_INTERNAL_05840857_4_k_cu_2ab9ee09_26194cuda3std3__45__cpo4cendE:
	.zero		1
	.type		_ZN39_INTERNAL_05840857_4_k_cu_2ab9ee09_26194cuda3std6ranges3__45__cpo4swapE,@object
	.size		_ZN39_INTERNAL_05840857_4_k_cu_2ab9ee09_26194cuda3std6ranges3__45__cpo4swapE,(.L_8 - _ZN39_INTERNAL_05840857_4_k_cu_2ab9ee09_26194cuda3std6ranges3__45__cpo4swapE)
_ZN39_INTERNAL_05840857_4_k_cu_2ab9ee09_26194cuda3std6ranges3__45__cpo4swapE:
	.zero		1
.L_8:


//--------------------- .nv.constant0._ZN7cutlass13device_kernelINS_4gemm6kernel13GemmUniversalIN4cute5tupleIJiiiiEEENS1_10collective13CollectiveMmaINS1_34MainloopSm90TmaGmmaWarpSpecializedILi22ENS5_IJNS4_1CILi1EEESB_SB_EEENS1_32KernelTmaWarpSpecializedPingpongEEENS5_IJNSA_ILi64EEENSA_ILi16EEESF_EEENS_10bfloat16_tENS5_IJSB_llEEESI_SJ_NS4_8TiledMMAINS4_8MMA_AtomIJNS4_4SM904GMMA27MMA_64x16x16_F32BF16BF16_SSILNSN_5MajorE1ELSP_1ELNSN_7ScaleInE1ELSQ_1EEEEEENS4_6LayoutISC_NS5_IJNSA_ILi0EEESU_SU_EEEEENS5_IJNS4_10UnderscoreESX_SX_EEEEENS4_13SM90_TMA_LOADENS4_14ComposedLayoutINS4_7SwizzleILi3ELi4ELi3EEENS4_18smem_ptr_flag_bitsILi16EEENST_INS5_IJSF_NSA_ILi8EEEEEENS5_IJSB_SF_EEEEEEEvNS4_8identityES10_NS11_INS12_ILi1ELi4ELi3EEES15_NST_INS5_IJSG_S16_EEENS5_IJSB_SG_EEEEEEEvS1B_EENS_8epilogue10collective6detail29Sm90TmaWarpSpecializedAdapterINS1J_15DefaultEpilogueIfNS5_IJlSB_lEEES1N_NS1I_6thread17LinearCombinationIfLi1EffLNS1O_9ScaleType4KindE0ELNS_15FloatRoundStyleE2EfEENS1_15EpilogueDefaultEEEEEvvEEEEvNT_6ParamsE --------------------------
	.section	.nv.constant0._ZN7cutlass13device_kernelINS_4gemm6kernel13GemmUniversalIN4cute5tupleIJiiiiEEENS1_10collective13CollectiveMmaINS1_34MainloopSm90TmaGmmaWarpSpecializedILi22ENS5_IJNS4_1CILi1EEESB_SB_EEENS1_32KernelTmaWarpSpecializedPingpongEEENS5_IJNSA_ILi64EEENSA_ILi16EEESF_EEENS_10bfloat16_tENS5_IJSB_llEEESI_SJ_NS4_8TiledMMAINS4_8MMA_AtomIJNS4_4SM904GMMA27MMA_64x16x16_F32BF16BF16_SSILNSN_5MajorE1ELSP_1ELNSN_7ScaleInE1ELSQ_1EEEEEENS4_6LayoutISC_NS5_IJNSA_ILi0EEESU_SU_EEEEENS5_IJNS4_10UnderscoreESX_SX_EEEEENS4_13SM90_TMA_LOADENS4_14ComposedLayoutINS4_7SwizzleILi3ELi4ELi3EEENS4_18smem_ptr_flag_bitsILi16EEENST_INS5_IJSF_NSA_ILi8EEEEEENS5_IJSB_SF_EEEEEEEvNS4_8identityES10_NS11_INS12_ILi1ELi4ELi3EEES15_NST_INS5_IJSG_S16_EEENS5_IJSB_SG_EEEEEEEvS1B_EENS_8epilogue10collective6detail29Sm90TmaWarpSpecializedAdapterINS1J_15DefaultEpilogueIfNS5_IJlSB_lEEES1N_NS1I_6thread17LinearCombinationIfLi1EffLNS1O_9ScaleType4KindE0ELNS_15FloatRoundStyleE2EfEENS1_15EpilogueDefaultEEEEEvvEEEEvNT_6ParamsE,"a",@progbits
	.sectionflags	@""
	.align	4
.nv.constant0._ZN7cutlass13device_kernelINS_4gemm6kernel13GemmUniversalIN4cute5tupleIJiiiiEEENS1_10collective13CollectiveMmaINS1_34MainloopSm90TmaGmmaWarpSpecializedILi22ENS5_IJNS4_1CILi1EEESB_SB_EEENS1_32KernelTmaWarpSpecializedPingpongEEENS5_IJNSA_ILi64EEENSA_ILi16EEESF_EEENS_10bfloat16_tENS5_IJSB_llEEESI_SJ_NS4_8TiledMMAINS4_8MMA_AtomIJNS4_4SM904GMMA27MMA_64x16x16_F32BF16BF16_SSILNSN_5MajorE1ELSP_1ELNSN_7ScaleInE1ELSQ_1EEEEEENS4_6LayoutISC_NS5_IJNSA_ILi0EEESU_SU_EEEEENS5_IJNS4_10UnderscoreESX_SX_EEEEENS4_13SM90_TMA_LOADENS4_14ComposedLayoutINS4_7SwizzleILi3ELi4ELi3EEENS4_18smem_ptr_flag_bitsILi16EEENST_INS5_IJSF_NSA_ILi8EEEEEENS5_IJSB_SF_EEEEEEEvNS4_8identityES10_NS11_INS12_ILi1ELi4ELi3EEES15_NST_INS5_IJSG_S16_EEENS5_IJSB_SG_EEEEEEEvS1B_EENS_8epilogue10collective6detail29Sm90TmaWarpSpecializedAdapterINS1J_15DefaultEpilogueIfNS5_IJlSB_lEEES1N_NS1I_6thread17LinearCombinationIfLi1EffLNS1O_9ScaleType4KindE0ELNS_15FloatRoundStyleE2EfEENS1_15EpilogueDefaultEEEEEvvEEEEvNT_6ParamsE:
	.zero		1664


//--------------------- SYMBOLS --------------------------

	.type		.nv.reservedSmem.offset0,@object
	.size		.nv.reservedSmem.offset0,0x4
	.type		__assertfail,@function
